//
// Generated by NVIDIA NVVM Compiler
//
// Compiler Build ID: CL-36424714
// Cuda compilation tools, release 13.0, V13.0.88
// Based on NVVM 20.0.0
//

.version 9.0
.target sm_100
.address_size 64

	// .globl	_Z13update_kernelPiS_S_PdS0_ii
// _ZZ13update_kernelPiS_S_PdS0_iiE4sumx has been demoted
// _ZZ13update_kernelPiS_S_PdS0_iiE4sumy has been demoted
// _ZZ13update_kernelPiS_S_PdS0_iiE5count has been demoted

.visible .entry _Z13update_kernelPiS_S_PdS0_ii(
	.param .u64 .ptr .align 1 _Z13update_kernelPiS_S_PdS0_ii_param_0,
	.param .u64 .ptr .align 1 _Z13update_kernelPiS_S_PdS0_ii_param_1,
	.param .u64 .ptr .align 1 _Z13update_kernelPiS_S_PdS0_ii_param_2,
	.param .u64 .ptr .align 1 _Z13update_kernelPiS_S_PdS0_ii_param_3,
	.param .u64 .ptr .align 1 _Z13update_kernelPiS_S_PdS0_ii_param_4,
	.param .u32 _Z13update_kernelPiS_S_PdS0_ii_param_5,
	.param .u32 _Z13update_kernelPiS_S_PdS0_ii_param_6
)
{
	.reg .pred 	%p<25>;
	.reg .b32 	%r<151>;
	.reg .b32 	%f<74>;
	.reg .b64 	%rd<32>;
	.reg .b64 	%fd<15>;
	// demoted variable
	.shared .align 4 .b8 _ZZ13update_kernelPiS_S_PdS0_iiE4sumx[1024];
	// demoted variable
	.shared .align 4 .b8 _ZZ13update_kernelPiS_S_PdS0_iiE4sumy[1024];
	// demoted variable
	.shared .align 4 .b8 _ZZ13update_kernelPiS_S_PdS0_iiE5count[1024];
	ld.param.u64 	%rd9, [_Z13update_kernelPiS_S_PdS0_ii_param_0];
	ld.param.u64 	%rd10, [_Z13update_kernelPiS_S_PdS0_ii_param_1];
	ld.param.u64 	%rd11, [_Z13update_kernelPiS_S_PdS0_ii_param_2];
	ld.param.u64 	%rd12, [_Z13update_kernelPiS_S_PdS0_ii_param_3];
	ld.param.u64 	%rd13, [_Z13update_kernelPiS_S_PdS0_ii_param_4];
	ld.param.u32 	%r65, [_Z13update_kernelPiS_S_PdS0_ii_param_5];
	ld.param.u32 	%r66, [_Z13update_kernelPiS_S_PdS0_ii_param_6];
	cvta.to.global.u64 	%rd1, %rd13;
	cvta.to.global.u64 	%rd2, %rd12;
	mov.u32 	%r1, %tid.x;
	mov.u32 	%r2, %ctaid.x;
	mov.u32 	%r3, %ntid.x;
	mad.lo.s32 	%r4, %r2, %r3, %r1;
	setp.ge.s32 	%p1, %r4, %r65;
	@%p1 bra 	$L__BB0_2;
	shl.b32 	%r67, %r4, 2;
	mov.u32 	%r68, _ZZ13update_kernelPiS_S_PdS0_iiE4sumx;
	add.s32 	%r69, %r68, %r67;
	mov.b32 	%r70, 0;
	st.shared.u32 	[%r69], %r70;
	mov.u32 	%r71, _ZZ13update_kernelPiS_S_PdS0_iiE4sumy;
	add.s32 	%r72, %r71, %r67;
	st.shared.u32 	[%r72], %r70;
	mov.u32 	%r73, _ZZ13update_kernelPiS_S_PdS0_iiE5count;
	add.s32 	%r74, %r73, %r67;
	st.shared.u32 	[%r74], %r70;
$L__BB0_2:
	bar.sync 	0;
	setp.ge.s32 	%p2, %r4, %r66;
	@%p2 bra 	$L__BB0_4;
	cvta.to.global.u64 	%rd14, %rd11;
	mul.wide.s32 	%rd15, %r4, 4;
	add.s64 	%rd16, %rd14, %rd15;
	ld.global.u32 	%r75, [%rd16];
	shl.b32 	%r76, %r75, 2;
	mov.u32 	%r77, _ZZ13update_kernelPiS_S_PdS0_iiE4sumx;
	add.s32 	%r78, %r77, %r76;
	cvta.to.global.u64 	%rd17, %rd9;
	add.s64 	%rd18, %rd17, %rd15;
	ld.global.u32 	%r79, [%rd18];
	cvt.rn.f32.s32 	%f13, %r79;
	atom.shared.add.f32 	%f14, [%r78], %f13;
	mov.u32 	%r80, _ZZ13update_kernelPiS_S_PdS0_iiE4sumy;
	add.s32 	%r81, %r80, %r76;
	cvta.to.global.u64 	%rd19, %rd10;
	add.s64 	%rd20, %rd19, %rd15;
	ld.global.u32 	%r82, [%rd20];
	cvt.rn.f32.s32 	%f15, %r82;
	atom.shared.add.f32 	%f16, [%r81], %f15;
	mov.u32 	%r83, _ZZ13update_kernelPiS_S_PdS0_iiE5count;
	add.s32 	%r84, %r83, %r76;
	atom.shared.add.u32 	%r85, [%r84], 1;
$L__BB0_4:
	bar.sync 	0;
	setp.ne.s32 	%p3, %r1, 0;
	@%p3 bra 	$L__BB0_35;
	setp.lt.u32 	%p4, %r3, 2;
	@%p4 bra 	$L__BB0_13;
	shl.b32 	%r87, %r2, 2;
	mov.u32 	%r88, _ZZ13update_kernelPiS_S_PdS0_iiE4sumx;
	add.s32 	%r5, %r88, %r87;
	mov.u32 	%r89, _ZZ13update_kernelPiS_S_PdS0_iiE4sumy;
	add.s32 	%r6, %r89, %r87;
	mov.u32 	%r90, _ZZ13update_kernelPiS_S_PdS0_iiE5count;
	add.s32 	%r7, %r90, %r87;
	ld.shared.f32 	%f69, [%r5];
	ld.shared.f32 	%f68, [%r6];
	ld.shared.u32 	%r137, [%r7];
	add.s32 	%r9, %r3, -1;
	add.s32 	%r91, %r3, -2;
	and.b32  	%r10, %r9, 3;
	setp.lt.u32 	%p5, %r91, 3;
	mov.b32 	%r139, 1;
	@%p5 bra 	$L__BB0_10;
	add.s32 	%r134, %r88, 8;
	add.s32 	%r133, %r89, 8;
	add.s32 	%r132, %r90, 16;
	and.b32  	%r99, %r9, -4;
	neg.s32 	%r136, %r99;
	mov.b32 	%r135, 0;
$L__BB0_8:
	ld.shared.f32 	%f17, [%r134+-4];
	add.f32 	%f18, %f17, %f69;
	st.shared.f32 	[%r5], %f18;
	ld.shared.f32 	%f19, [%r133+-4];
	add.f32 	%f20, %f19, %f68;
	st.shared.f32 	[%r6], %f20;
	ld.shared.u32 	%r100, [%r132+-12];
	add.s32 	%r101, %r137, %r100;
	st.shared.u32 	[%r7], %r101;
	ld.shared.f32 	%f21, [%r134];
	add.f32 	%f22, %f21, %f18;
	st.shared.f32 	[%r5], %f22;
	ld.shared.f32 	%f23, [%r133];
	add.f32 	%f24, %f23, %f20;
	st.shared.f32 	[%r6], %f24;
	ld.shared.u32 	%r102, [%r132+-8];
	add.s32 	%r103, %r101, %r102;
	st.shared.u32 	[%r7], %r103;
	ld.shared.f32 	%f25, [%r134+4];
	add.f32 	%f26, %f25, %f22;
	st.shared.f32 	[%r5], %f26;
	ld.shared.f32 	%f27, [%r133+4];
	add.f32 	%f28, %f27, %f24;
	st.shared.f32 	[%r6], %f28;
	ld.shared.u32 	%r104, [%r132+-4];
	add.s32 	%r105, %r103, %r104;
	st.shared.u32 	[%r7], %r105;
	ld.shared.f32 	%f29, [%r134+8];
	add.f32 	%f69, %f29, %f26;
	st.shared.f32 	[%r5], %f69;
	ld.shared.f32 	%f30, [%r133+8];
	add.f32 	%f68, %f30, %f28;
	st.shared.f32 	[%r6], %f68;
	ld.shared.u32 	%r106, [%r132];
	add.s32 	%r137, %r105, %r106;
	st.shared.u32 	[%r7], %r137;
	add.s32 	%r136, %r136, 4;
	add.s32 	%r135, %r135, 4;
	add.s32 	%r134, %r134, 16;
	add.s32 	%r133, %r133, 16;
	add.s32 	%r132, %r132, 16;
	setp.ne.s32 	%p6, %r136, 0;
	@%p6 bra 	$L__BB0_8;
	add.s32 	%r139, %r135, 1;
$L__BB0_10:
	setp.eq.s32 	%p7, %r10, 0;
	@%p7 bra 	$L__BB0_13;
	shl.b32 	%r107, %r139, 2;
	add.s32 	%r143, %r90, %r107;
	add.s32 	%r142, %r89, %r107;
	add.s32 	%r141, %r88, %r107;
	neg.s32 	%r140, %r10;
$L__BB0_12:
	.pragma "nounroll";
	ld.shared.f32 	%f31, [%r141];
	add.f32 	%f69, %f31, %f69;
	st.shared.f32 	[%r5], %f69;
	ld.shared.f32 	%f32, [%r142];
	add.f32 	%f68, %f32, %f68;
	st.shared.f32 	[%r6], %f68;
	ld.shared.u32 	%r111, [%r143];
	add.s32 	%r137, %r137, %r111;
	st.shared.u32 	[%r7], %r137;
	add.s32 	%r143, %r143, 4;
	add.s32 	%r142, %r142, 4;
	add.s32 	%r141, %r141, 4;
	add.s32 	%r140, %r140, 1;
	setp.ne.s32 	%p8, %r140, 0;
	@%p8 bra 	$L__BB0_12;
$L__BB0_13:
	setp.ne.s32 	%p9, %r2, 0;
	setp.lt.s32 	%p10, %r65, 1;
	or.pred  	%p11, %p9, %p10;
	@%p11 bra 	$L__BB0_35;
	and.b32  	%r41, %r65, 3;
	setp.lt.u32 	%p12, %r65, 4;
	mov.b32 	%r150, 0;
	@%p12 bra 	$L__BB0_25;
	and.b32  	%r150, %r65, 2147483644;
	add.s64 	%rd31, %rd2, 16;
	add.s64 	%rd30, %rd1, 16;
	mov.u32 	%r116, _ZZ13update_kernelPiS_S_PdS0_iiE5count;
	add.s32 	%r148, %r116, 8;
	mov.u32 	%r117, _ZZ13update_kernelPiS_S_PdS0_iiE4sumx;
	add.s32 	%r147, %r117, 8;
	mov.u32 	%r118, _ZZ13update_kernelPiS_S_PdS0_iiE4sumy;
	add.s32 	%r146, %r118, 8;
	neg.s32 	%r145, %r150;
$L__BB0_16:
	.pragma "nounroll";
	ld.shared.u32 	%r48, [%r148+-8];
	setp.lt.s32 	%p13, %r48, 1;
	@%p13 bra 	$L__BB0_18;
	ld.shared.f32 	%f33, [%r147+-8];
	cvt.rn.f32.u32 	%f34, %r48;
	div.rn.f32 	%f35, %f33, %f34;
	cvt.f64.f32 	%fd1, %f35;
	st.global.f64 	[%rd31+-16], %fd1;
	ld.shared.f32 	%f36, [%r146+-8];
	div.rn.f32 	%f37, %f36, %f34;
	cvt.f64.f32 	%fd2, %f37;
	st.global.f64 	[%rd30+-16], %fd2;
$L__BB0_18:
	ld.shared.u32 	%r49, [%r148+-4];
	setp.lt.s32 	%p14, %r49, 1;
	@%p14 bra 	$L__BB0_20;
	ld.shared.f32 	%f38, [%r147+-4];
	cvt.rn.f32.u32 	%f39, %r49;
	div.rn.f32 	%f40, %f38, %f39;
	cvt.f64.f32 	%fd3, %f40;
	st.global.f64 	[%rd31+-8], %fd3;
	ld.shared.f32 	%f41, [%r146+-4];
	div.rn.f32 	%f42, %f41, %f39;
	cvt.f64.f32 	%fd4, %f42;
	st.global.f64 	[%rd30+-8], %fd4;
$L__BB0_20:
	ld.shared.u32 	%r50, [%r148];
	setp.lt.s32 	%p15, %r50, 1;
	@%p15 bra 	$L__BB0_22;
	ld.shared.f32 	%f43, [%r147];
	cvt.rn.f32.u32 	%f44, %r50;
	div.rn.f32 	%f45, %f43, %f44;
	cvt.f64.f32 	%fd5, %f45;
	st.global.f64 	[%rd31], %fd5;
	ld.shared.f32 	%f46, [%r146];
	div.rn.f32 	%f47, %f46, %f44;
	cvt.f64.f32 	%fd6, %f47;
	st.global.f64 	[%rd30], %fd6;
$L__BB0_22:
	ld.shared.u32 	%r51, [%r148+4];
	setp.lt.s32 	%p16, %r51, 1;
	@%p16 bra 	$L__BB0_24;
	ld.shared.f32 	%f48, [%r147+4];
	cvt.rn.f32.u32 	%f49, %r51;
	div.rn.f32 	%f50, %f48, %f49;
	cvt.f64.f32 	%fd7, %f50;
	st.global.f64 	[%rd31+8], %fd7;
	ld.shared.f32 	%f51, [%r146+4];
	div.rn.f32 	%f52, %f51, %f49;
	cvt.f64.f32 	%fd8, %f52;
	st.global.f64 	[%rd30+8], %fd8;
$L__BB0_24:
	add.s32 	%r148, %r148, 16;
	add.s32 	%r147, %r147, 16;
	add.s64 	%rd31, %rd31, 32;
	add.s64 	%rd30, %rd30, 32;
	add.s32 	%r146, %r146, 16;
	add.s32 	%r145, %r145, 4;
	setp.ne.s32 	%p17, %r145, 0;
	@%p17 bra 	$L__BB0_16;
$L__BB0_25:
	setp.eq.s32 	%p18, %r41, 0;
	@%p18 bra 	$L__BB0_35;
	setp.eq.s32 	%p19, %r41, 1;
	@%p19 bra 	$L__BB0_32;
	shl.b32 	%r119, %r150, 2;
	mov.u32 	%r120, _ZZ13update_kernelPiS_S_PdS0_iiE5count;
	add.s32 	%r57, %r120, %r119;
	ld.shared.u32 	%r58, [%r57];
	setp.lt.s32 	%p20, %r58, 1;
	mov.u32 	%r121, _ZZ13update_kernelPiS_S_PdS0_iiE4sumx;
	add.s32 	%r59, %r121, %r119;
	mov.u32 	%r122, _ZZ13update_kernelPiS_S_PdS0_iiE4sumy;
	add.s32 	%r60, %r122, %r119;
	@%p20 bra 	$L__BB0_29;
	ld.shared.f32 	%f53, [%r59];
	cvt.rn.f32.u32 	%f54, %r58;
	div.rn.f32 	%f55, %f53, %f54;
	cvt.f64.f32 	%fd9, %f55;
	mul.wide.u32 	%rd21, %r150, 8;
	add.s64 	%rd22, %rd2, %rd21;
	st.global.f64 	[%rd22], %fd9;
	ld.shared.f32 	%f56, [%r60];
	div.rn.f32 	%f57, %f56, %f54;
	cvt.f64.f32 	%fd10, %f57;
	add.s64 	%rd23, %rd1, %rd21;
	st.global.f64 	[%rd23], %fd10;
$L__BB0_29:
	ld.shared.u32 	%r61, [%r57+4];
	setp.lt.s32 	%p21, %r61, 1;
	@%p21 bra 	$L__BB0_31;
	ld.shared.f32 	%f58, [%r59+4];
	cvt.rn.f32.u32 	%f59, %r61;
	div.rn.f32 	%f60, %f58, %f59;
	cvt.f64.f32 	%fd11, %f60;
	mul.wide.u32 	%rd24, %r150, 8;
	add.s64 	%rd25, %rd2, %rd24;
	st.global.f64 	[%rd25+8], %fd11;
	ld.shared.f32 	%f61, [%r60+4];
	div.rn.f32 	%f62, %f61, %f59;
	cvt.f64.f32 	%fd12, %f62;
	add.s64 	%rd26, %rd1, %rd24;
	st.global.f64 	[%rd26+8], %fd12;
$L__BB0_31:
	add.s32 	%r150, %r150, 2;
$L__BB0_32:
	and.b32  	%r123, %r65, 1;
	setp.eq.b32 	%p22, %r123, 1;
	not.pred 	%p23, %p22;
	@%p23 bra 	$L__BB0_35;
	shl.b32 	%r124, %r150, 2;
	mov.u32 	%r125, _ZZ13update_kernelPiS_S_PdS0_iiE5count;
	add.s32 	%r126, %r125, %r124;
	ld.shared.u32 	%r64, [%r126];
	setp.lt.s32 	%p24, %r64, 1;
	@%p24 bra 	$L__BB0_35;
	mov.u32 	%r128, _ZZ13update_kernelPiS_S_PdS0_iiE4sumx;
	add.s32 	%r129, %r128, %r124;
	ld.shared.f32 	%f63, [%r129];
	cvt.rn.f32.u32 	%f64, %r64;
	div.rn.f32 	%f65, %f63, %f64;
	cvt.f64.f32 	%fd13, %f65;
	mul.wide.u32 	%rd27, %r150, 8;
	add.s64 	%rd28, %rd2, %rd27;
	st.global.f64 	[%rd28], %fd13;
	mov.u32 	%r130, _ZZ13update_kernelPiS_S_PdS0_iiE4sumy;
	add.s32 	%r131, %r130, %r124;
	ld.shared.f32 	%f66, [%r131];
	div.rn.f32 	%f67, %f66, %f64;
	cvt.f64.f32 	%fd14, %f67;
	add.s64 	%rd29, %rd1, %rd27;
	st.global.f64 	[%rd29], %fd14;
$L__BB0_35:
	ret;

}


// ===== COMPILED SASS (sm_100) =====

	.target	sm_100

	.elftype	@"ET_EXEC"


//--------------------- .note.nv.tkinfo           --------------------------
	.section	.note.nv.tkinfo,"",@"SHT_NOTE"
	.sectionflags	@"SHF_NOTE_NV_TKINFO"
	.tkinfo
        /*0018*/ 	.word	0x00000002
        /*0030*/ 	.string	""
        /*0030*/ 	.string	"ptxas"
        /*0030*/ 	.string	"Cuda compilation tools, release 13.0, V13.0.88"
        /*0030*/ 	.string	"Build cuda_13.0.r13.0/compiler.36424714_0"
        /*0030*/ 	.string	"-arch sm_100 -m 64 "



//--------------------- .note.nv.cuinfo           --------------------------
	.section	.note.nv.cuinfo,"",@"SHT_NOTE"
	.sectionflags	@"SHF_NOTE_NV_CUINFO"
        /*0018*/ 	.short	0x0002
        /*001a*/ 	.short	0x0064
        /*001c*/ 	.short	0x0082
	.zero		2


//--------------------- .nv.info                  --------------------------
	.section	.nv.info,"",@"SHT_CUDA_INFO"
	.align	4


	//----- nvinfo : EIATTR_REGCOUNT
	.align		4
        /*0000*/ 	.byte	0x04, 0x2f
        /*0002*/ 	.short	(.L_1 - .L_0)
	.align		4
.L_0:
        /*0004*/ 	.word	index@(_Z13update_kernelPiS_S_PdS0_ii)
        /*0008*/ 	.word	0x00000016


	//----- nvinfo : EIATTR_FRAME_SIZE
	.align		4
.L_1:
        /*000c*/ 	.byte	0x04, 0x11
        /*000e*/ 	.short	(.L_3 - .L_2)
	.align		4
.L_2:
        /*0010*/ 	.word	index@($__internal_0_$__cuda_sm3x_div_rn_noftz_f32_slowpath)
        /*0014*/ 	.word	0x00000000


	//----- nvinfo : EIATTR_FRAME_SIZE
	.align		4
.L_3:
        /*0018*/ 	.byte	0x04, 0x11
        /*001a*/ 	.short	(.L_5 - .L_4)
	.align		4
.L_4:
        /*001c*/ 	.word	index@(_Z13update_kernelPiS_S_PdS0_ii)
        /*0020*/ 	.word	0x00000000


	//----- nvinfo : EIATTR_MIN_STACK_SIZE
	.align		4
.L_5:
        /*0024*/ 	.byte	0x04, 0x12
        /*0026*/ 	.short	(.L_7 - .L_6)
	.align		4
.L_6:
        /*0028*/ 	.word	index@(_Z13update_kernelPiS_S_PdS0_ii)
        /*002c*/ 	.word	0x00000000
.L_7:


//--------------------- .nv.compat                --------------------------
	.section	.nv.compat,"",@"SHT_CUDA_COMPAT_INFO"
	.align	4
        /*0000*/ 	.byte	0x02, 0x09, 0x00, 0x00, 0x02, 0x02, 0x01, 0x00, 0x02, 0x05, 0x05, 0x00, 0x03, 0x07, 0x01, 0x01
        /*0010*/ 	.byte	0x02, 0x03, 0x00, 0x00, 0x02, 0x06, 0x01, 0x00, 0x04, 0x0b, 0x08, 0x00, 0x01, 0x00, 0x00, 0x00
        /*0020*/ 	.byte	0x00, 0x00, 0x00, 0x00


//--------------------- .nv.info._Z13update_kernelPiS_S_PdS0_ii --------------------------
	.section	.nv.info._Z13update_kernelPiS_S_PdS0_ii,"",@"SHT_CUDA_INFO"
	.sectionflags	@""
	.align	4


	//----- nvinfo : EIATTR_CUDA_API_VERSION
	.align		4
        /*0000*/ 	.byte	0x04, 0x37
        /*0002*/ 	.short	(.L_9 - .L_8)
.L_8:
        /*0004*/ 	.word	0x00000082


	//----- nvinfo : EIATTR_KPARAM_INFO
	.align		4
.L_9:
        /*0008*/ 	.byte	0x04, 0x17
        /*000a*/ 	.short	(.L_11 - .L_10)
.L_10:
        /*000c*/ 	.word	0x00000000
        /*0010*/ 	.short	0x0006
        /*0012*/ 	.short	0x002c
        /*0014*/ 	.byte	0x00, 0xf0, 0x11, 0x00


	//----- nvinfo : EIATTR_KPARAM_INFO
	.align		4
.L_11:
        /*0018*/ 	.byte	0x04, 0x17
        /*001a*/ 	.short	(.L_13 - .L_12)
.L_12:
        /*001c*/ 	.word	0x00000000
        /*0020*/ 	.short	0x0005
        /*0022*/ 	.short	0x0028
        /*0024*/ 	.byte	0x00, 0xf0, 0x11, 0x00


	//----- nvinfo : EIATTR_KPARAM_INFO
	.align		4
.L_13:
        /*0028*/ 	.byte	0x04, 0x17
        /*002a*/ 	.short	(.L_15 - .L_14)
.L_14:
        /*002c*/ 	.word	0x00000000
        /*0030*/ 	.short	0x0004
        /*0032*/ 	.short	0x0020
        /*0034*/ 	.byte	0x00, 0xf5, 0x21, 0x00


	//----- nvinfo : EIATTR_KPARAM_INFO
	.align		4
.L_15:
        /*0038*/ 	.byte	0x04, 0x17
        /*003a*/ 	.short	(.L_17 - .L_16)
.L_16:
        /*003c*/ 	.word	0x00000000
        /*0040*/ 	.short	0x0003
        /*0042*/ 	.short	0x0018
        /*0044*/ 	.byte	0x00, 0xf5, 0x21, 0x00


	//----- nvinfo : EIATTR_KPARAM_INFO
	.align		4
.L_17:
        /*0048*/ 	.byte	0x04, 0x17
        /*004a*/ 	.short	(.L_19 - .L_18)
.L_18:
        /*004c*/ 	.word	0x00000000
        /*0050*/ 	.short	0x0002
        /*0052*/ 	.short	0x0010
        /*0054*/ 	.byte	0x00, 0xf5, 0x21, 0x00


	//----- nvinfo : EIATTR_KPARAM_INFO
	.align		4
.L_19:
        /*0058*/ 	.byte	0x04, 0x17
        /*005a*/ 	.short	(.L_21 - .L_20)
.L_20:
        /*005c*/ 	.word	0x00000000
        /*0060*/ 	.short	0x0001
        /*0062*/ 	.short	0x0008
        /*0064*/ 	.byte	0x00, 0xf5, 0x21, 0x00


	//----- nvinfo : EIATTR_KPARAM_INFO
	.align		4
.L_21:
        /*0068*/ 	.byte	0x04, 0x17
        /*006a*/ 	.short	(.L_23 - .L_22)
.L_22:
        /*006c*/ 	.word	0x00000000
        /*0070*/ 	.short	0x0000
        /*0072*/ 	.short	0x0000
        /*0074*/ 	.byte	0x00, 0xf5, 0x21, 0x00


	//----- nvinfo : EIATTR_SPARSE_MMA_MASK
	.align		4
.L_23:
        /*0078*/ 	.byte	0x03, 0x50
        /*007a*/ 	.short	0x0000


	//----- nvinfo : EIATTR_MAXREG_COUNT
	.align		4
        /*007c*/ 	.byte	0x03, 0x1b
        /*007e*/ 	.short	0x00ff


	//----- nvinfo : EIATTR_NUM_BARRIERS
	.align		4
        /*0080*/ 	.byte	0x02, 0x4c
        /*0082*/ 	.byte	0x01
	.zero		1


	//----- nvinfo : EIATTR_MERCURY_ISA_VERSION
	.align		4
        /*0084*/ 	.byte	0x03, 0x5f
        /*0086*/ 	.short	0x0101


	//----- nvinfo : EIATTR_VRC_CTA_INIT_COUNT
	.align		4
        /*0088*/ 	.byte	0x02, 0x4a
	.zero		1
	.zero		1


	//----- nvinfo : EIATTR_EXIT_INSTR_OFFSETS
	.align		4
        /*008c*/ 	.byte	0x04, 0x1c
        /*008e*/ 	.short	(.L_25 - .L_24)


	//   ....[0]....
.L_24:
        /*0090*/ 	.word	0x00000420


	//   ....[1]....
        /*0094*/ 	.word	0x00001920


	//   ....[2]....
        /*0098*/ 	.word	0x00002380


	//   ....[3]....
        /*009c*/ 	.word	0x00002920


	//   ....[4]....
        /*00a0*/ 	.word	0x000029a0


	//   ....[5]....
        /*00a4*/ 	.word	0x00002c30


	//----- nvinfo : EIATTR_CRS_STACK_SIZE
	.align		4
.L_25:
        /*00a8*/ 	.byte	0x04, 0x1e
        /*00aa*/ 	.short	(.L_27 - .L_26)
.L_26:
        /*00ac*/ 	.word	0x00000000


	//----- nvinfo : EIATTR_CBANK_PARAM_SIZE
	.align		4
.L_27:
        /*00b0*/ 	.byte	0x03, 0x19
        /*00b2*/ 	.short	0x0030


	//----- nvinfo : EIATTR_PARAM_CBANK
	.align		4
        /*00b4*/ 	.byte	0x04, 0x0a
        /*00b6*/ 	.short	(.L_29 - .L_28)
	.align		4
.L_28:
        /*00b8*/ 	.word	index@(.nv.constant0._Z13update_kernelPiS_S_PdS0_ii)
        /*00bc*/ 	.short	0x0380
        /*00be*/ 	.short	0x0030


	//----- nvinfo : EIATTR_SW_WAR
	.align		4
.L_29:
        /*00c0*/ 	.byte	0x04, 0x36
        /*00c2*/ 	.short	(.L_31 - .L_30)
.L_30:
        /*00c4*/ 	.word	0x00000008
.L_31:


//--------------------- .nv.callgraph             --------------------------
	.section	.nv.callgraph,"",@"SHT_CUDA_CALLGRAPH"
	.align	4
	.sectionentsize	8
	.align		4
        /*0000*/ 	.word	0x00000000
	.align		4
        /*0004*/ 	.word	0xffffffff
	.align		4
        /*0008*/ 	.word	0x00000000
	.align		4
        /*000c*/ 	.word	0xfffffffe
	.align		4
        /*0010*/ 	.word	0x00000000
	.align		4
        /*0014*/ 	.word	0xfffffffd
	.align		4
        /*0018*/ 	.word	0x00000000
	.align		4
        /*001c*/ 	.word	0xfffffffc


//--------------------- .text._Z13update_kernelPiS_S_PdS0_ii --------------------------
	.section	.text._Z13update_kernelPiS_S_PdS0_ii,"ax",@progbits
	.align	128
        .global         _Z13update_kernelPiS_S_PdS0_ii
        .type           _Z13update_kernelPiS_S_PdS0_ii,@function
        .size           _Z13update_kernelPiS_S_PdS0_ii,(.L_x_48 - _Z13update_kernelPiS_S_PdS0_ii)
        .other          _Z13update_kernelPiS_S_PdS0_ii,@"STO_CUDA_ENTRY STV_DEFAULT"
_Z13update_kernelPiS_S_PdS0_ii:
.text._Z13update_kernelPiS_S_PdS0_ii:
[----:B------:R-:W-:Y:S01]  /*0000*/  LDC R1, c[0x0][0x37c] ;  /* 0x0000df00ff017b82 */ /* 0x000fe20000000800 */
[----:B------:R-:W0:Y:S07]  /*0010*/  S2R R3, SR_TID.X ;  /* 0x0000000000037919 */ /* 0x000e2e0000002100 */
[----:B------:R-:W0:Y:S01]  /*0020*/  S2UR UR16, SR_CTAID.X ;  /* 0x00000000001079c3 */ /* 0x000e220000002500 */
[----:B------:R-:W-:Y:S07]  /*0030*/  BSSY.RECONVERGENT B0, `(.L_x_0) ;  /* 0x0000013000007945 */ /* 0x000fee0003800200 */
[----:B------:R-:W0:Y:S08]  /*0040*/  LDC R2, c[0x0][0x360] ;  /* 0x0000d800ff027b82 */ /* 0x000e300000000800 */
[----:B------:R-:W1:Y:S01]  /*0050*/  LDC R0, c[0x0][0x3a8] ;  /* 0x0000ea00ff007b82 */ /* 0x000e620000000800 */
[----:B0-----:R-:W-:-:S05]  /*0060*/  IMAD R9, R2, UR16, R3 ;  /* 0x0000001002097c24 */ /* 0x001fca000f8e0203 */
[----:B-1----:R-:W-:-:S13]  /*0070*/  ISETP.GE.AND P0, PT, R9, R0, PT ;  /* 0x000000000900720c */ /* 0x002fda0003f06270 */
[----:B------:R-:W-:Y:S05]  /*0080*/  @P0 BRA `(.L_x_1) ;  /* 0x0000000000340947 */ /* 0x000fea0003800000 */
[----:B------:R-:W0:Y:S01]  /*0090*/  S2UR UR7, SR_CgaCtaId ;  /* 0x00000000000779c3 */ /* 0x000e220000008800 */
[----:B------:R-:W-:Y:S02]  /*00a0*/  UMOV UR4, 0x400 ;  /* 0x0000040000047882 */ /* 0x000fe40000000000 */
[----:B------:R-:W-:Y:S02]  /*00b0*/  UIADD3 UR5, UPT, UPT, UR4, 0x400, URZ ;  /* 0x0000040004057890 */ /* 0x000fe4000fffe0ff */
[----:B------:R-:W-:Y:S02]  /*00c0*/  UIADD3 UR6, UPT, UPT, UR4, 0x800, URZ ;  /* 0x0000080004067890 */ /* 0x000fe4000fffe0ff */
[----:B0-----:R-:W-:Y:S02]  /*00d0*/  ULEA UR4, UR7, UR4, 0x18 ;  /* 0x0000000407047291 */ /* 0x001fe4000f8ec0ff */
[----:B------:R-:W-:Y:S02]  /*00e0*/  ULEA UR5, UR7, UR5, 0x18 ;  /* 0x0000000507057291 */ /* 0x000fe4000f8ec0ff */
[----:B------:R-:W-:-:S02]  /*00f0*/  ULEA UR6, UR7, UR6, 0x18 ;  /* 0x0000000607067291 */ /* 0x000fc4000f8ec0ff */
[C---:B------:R-:W-:Y:S02]  /*0100*/  LEA R4, R9.reuse, UR4, 0x2 ;  /* 0x0000000409047c11 */ /* 0x040fe4000f8e10ff */
[C---:B------:R-:W-:Y:S02]  /*0110*/  LEA R5, R9.reuse, UR5, 0x2 ;  /* 0x0000000509057c11 */ /* 0x040fe4000f8e10ff */
[----:B------:R-:W-:Y:S01]  /*0120*/  LEA R6, R9, UR6, 0x2 ;  /* 0x0000000609067c11 */ /* 0x000fe2000f8e10ff */
[----:B------:R0:W-:Y:S04]  /*0130*/  STS [R4], RZ ;  /* 0x000000ff04007388 */ /* 0x0001e80000000800 */
[----:B------:R0:W-:Y:S04]  /*0140*/  STS [R5], RZ ;  /* 0x000000ff05007388 */ /* 0x0001e80000000800 */
[----:B------:R0:W-:Y:S02]  /*0150*/  STS [R6], RZ ;  /* 0x000000ff06007388 */ /* 0x0001e40000000800 */
.L_x_1:
[----:B------:R-:W-:Y:S05]  /*0160*/  BSYNC.RECONVERGENT B0 ;  /* 0x0000000000007941 */ /* 0x000fea0003800200 */
.L_x_0:
[----:B------:R-:W1:Y:S01]  /*0170*/  LDCU UR4, c[0x0][0x3ac] ;  /* 0x00007580ff0477ac */ /* 0x000e620008000800 */
[----:B------:R-:W-:Y:S01]  /*0180*/  BSSY.RECONVERGENT B0, `(.L_x_2) ;  /* 0x0000027000007945 */ /* 0x000fe20003800200 */
[----:B------:R-:W2:Y:S01]  /*0190*/  LDCU.64 UR14, c[0x0][0x358] ;  /* 0x00006b00ff0e77ac */ /* 0x000ea20008000a00 */
[----:B------:R-:W-:Y:S01]  /*01a0*/  BAR.SYNC.DEFER_BLOCKING 0x0 ;  /* 0x0000000000007b1d */ /* 0x000fe20000010000 */
[----:B-1----:R-:W-:-:S13]  /*01b0*/  ISETP.GE.AND P0, PT, R9, UR4, PT ;  /* 0x0000000409007c0c */ /* 0x002fda000bf06270 */
[----:B--2---:R-:W-:Y:S05]  /*01c0*/  @P0 BRA `(.L_x_3) ;  /* 0x0000000000880947 */ /* 0x004fea0003800000 */
[----:B0-----:R-:W0:Y:S08]  /*01d0*/  LDC.64 R4, c[0x0][0x390] ;  /* 0x0000e400ff047b82 */ /* 0x001e300000000a00 */
[----:B------:R-:W1:Y:S01]  /*01e0*/  LDC.64 R6, c[0x0][0x380] ;  /* 0x0000e000ff067b82 */ /* 0x000e620000000a00 */
[----:B0-----:R-:W-:-:S05]  /*01f0*/  IMAD.WIDE R4, R9, 0x4, R4 ;  /* 0x0000000409047825 */ /* 0x001fca00078e0204 */
[----:B------:R-:W2:Y:S01]  /*0200*/  LDG.E R8, desc[UR14][R4.64] ;  /* 0x0000000e04087981 */ /* 0x000ea2000c1e1900 */
[----:B-1----:R-:W-:-:S06]  /*0210*/  IMAD.WIDE R6, R9, 0x4, R6 ;  /* 0x0000000409067825 */ /* 0x002fcc00078e0206 */
[----:B------:R-:W3:Y:S01]  /*0220*/  LDG.E R6, desc[UR14][R6.64] ;  /* 0x0000000e06067981 */ /* 0x000ee2000c1e1900 */
[----:B------:R-:W0:Y:S01]  /*0230*/  S2R R13, SR_CgaCtaId ;  /* 0x00000000000d7919 */ /* 0x000e220000008800 */
[----:B------:R-:W-:Y:S01]  /*0240*/  MOV R12, 0x400 ;  /* 0x00000400000c7802 */ /* 0x000fe20000000f00 */
[----:B------:R-:W-:Y:S03]  /*0250*/  BSSY.RECONVERGENT B1, `(.L_x_4) ;  /* 0x0000008000017945 */ /* 0x000fe60003800200 */
[----:B0-----:R-:W-:-:S04]  /*0260*/  LEA R11, R13, R12, 0x18 ;  /* 0x0000000c0d0b7211 */ /* 0x001fc800078ec0ff */
[----:B--2---:R-:W-:Y:S02]  /*0270*/  LEA R10, R8, R11, 0x2 ;  /* 0x0000000b080a7211 */ /* 0x004fe400078e10ff */
[----:B---3--:R-:W-:-:S07]  /*0280*/  I2FP.F32.S32 R11, R6 ;  /* 0x00000006000b7245 */ /* 0x008fce0000201400 */
.L_x_5:
[----:B------:R-:W0:Y:S02]  /*0290*/  LDS R4, [R10] ;  /* 0x000000000a047984 */ /* 0x000e240000000800 */
[----:B0-----:R-:W-:-:S05]  /*02a0*/  FADD R5, R11, R4 ;  /* 0x000000040b057221 */ /* 0x001fca0000000000 */
[----:B------:R-:W0:Y:S02]  /*02b0*/  ATOMS.CAST.SPIN P0, [R10], R4, R5 ;  /* 0x000000040a00758d */ /* 0x000e240001800005 */
[----:B0-----:R-:W-:Y:S05]  /*02c0*/  @!P0 BRA `(.L_x_5) ;  /* 0xfffffffc00f08947 */ /* 0x001fea000383ffff */
[----:B------:R-:W-:Y:S05]  /*02d0*/  BSYNC.RECONVERGENT B1 ;  /* 0x0000000000017941 */ /* 0x000fea0003800200 */
.L_x_4:
[----:B------:R-:W0:Y:S02]  /*02e0*/  LDC.64 R4, c[0x0][0x388] ;  /* 0x0000e200ff047b82 */ /* 0x000e240000000a00 */
[----:B0-----:R-:W-:-:S06]  /*02f0*/  IMAD.WIDE R4, R9, 0x4, R4 ;  /* 0x0000000409047825 */ /* 0x001fcc00078e0204 */
[----:B------:R-:W2:Y:S01]  /*0300*/  LDG.E R4, desc[UR14][R4.64] ;  /* 0x0000000e04047981 */ /* 0x000ea2000c1e1900 */
[----:B------:R-:W-:Y:S01]  /*0310*/  VIADD R6, R12, 0x400 ;  /* 0x000004000c067836 */ /* 0x000fe20000000000 */
[----:B------:R-:W-:Y:S04]  /*0320*/  BSSY.RECONVERGENT B1, `(.L_x_6) ;  /* 0x0000008000017945 */ /* 0x000fe80003800200 */
[----:B------:R-:W-:-:S04]  /*0330*/  LEA R7, R13, R6, 0x18 ;  /* 0x000000060d077211 */ /* 0x000fc800078ec0ff */
[----:B------:R-:W-:Y:S02]  /*0340*/  LEA R6, R8, R7, 0x2 ;  /* 0x0000000708067211 */ /* 0x000fe400078e10ff */
[----:B--2---:R-:W-:-:S07]  /*0350*/  I2FP.F32.S32 R7, R4 ;  /* 0x0000000400077245 */ /* 0x004fce0000201400 */
.L_x_7:
[----:B------:R-:W0:Y:S02]  /*0360*/  LDS R4, [R6] ;  /* 0x0000000006047984 */ /* 0x000e240000000800 */
[----:B0-----:R-:W-:-:S05]  /*0370*/  FADD R5, R7, R4 ;  /* 0x0000000407057221 */ /* 0x001fca0000000000 */
[----:B------:R-:W0:Y:S02]  /*0380*/  ATOMS.CAST.SPIN P0, [R6], R4, R5 ;  /* 0x000000040600758d */ /* 0x000e240001800005 */
[----:B0-----:R-:W-:Y:S05]  /*0390*/  @!P0 BRA `(.L_x_7) ;  /* 0xfffffffc00f08947 */ /* 0x001fea000383ffff */
[----:B------:R-:W-:Y:S05]  /*03a0*/  BSYNC.RECONVERGENT B1 ;  /* 0x0000000000017941 */ /* 0x000fea0003800200 */
.L_x_6:
[----:B------:R-:W-:-:S05]  /*03b0*/  VIADD R12, R12, 0x800 ;  /* 0x000008000c0c7836 */ /* 0x000fca0000000000 */
[----:B------:R-:W-:-:S04]  /*03c0*/  LEA R13, R13, R12, 0x18 ;  /* 0x0000000c0d0d7211 */ /* 0x000fc800078ec0ff */
[----:B------:R-:W-:-:S05]  /*03d0*/  LEA R8, R8, R13, 0x2 ;  /* 0x0000000d08087211 */ /* 0x000fca00078e10ff */
[----:B------:R1:W-:Y:S02]  /*03e0*/  ATOMS.POPC.INC.32 RZ, [R8+URZ] ;  /* 0x0000000008ff7f8c */ /* 0x0003e4000d8000ff */
.L_x_3:
[----:B------:R-:W-:Y:S05]  /*03f0*/  BSYNC.RECONVERGENT B0 ;  /* 0x0000000000007941 */ /* 0x000fea0003800200 */
.L_x_2:
[----:B------:R-:W-:Y:S01]  /*0400*/  BAR.SYNC.DEFER_BLOCKING 0x0 ;  /* 0x0000000000007b1d */ /* 0x000fe20000010000 */
[----:B------:R-:W-:-:S13]  /*0410*/  ISETP.NE.AND P0, PT, R3, RZ, PT ;  /* 0x000000ff0300720c */ /* 0x000fda0003f05270 */
[----:B------:R-:W-:Y:S05]  /*0420*/  @P0 EXIT ;  /* 0x000000000000094d */ /* 0x000fea0003800000 */
[----:B------:R-:W-:-:S13]  /*0430*/  ISETP.GE.U32.AND P0, PT, R2, 0x2, PT ;  /* 0x000000020200780c */ /* 0x000fda0003f06070 */
[----:B------:R-:W-:Y:S05]  /*0440*/  @!P0 BRA `(.L_x_8) ;  /* 0x00000014002c8947 */ /* 0x000fea0003800000 */
[----:B------:R-:W2:Y:S01]  /*0450*/  S2UR UR5, SR_CgaCtaId ;  /* 0x00000000000579c3 */ /* 0x000ea20000008800 */
[----:B------:R-:W-:Y:S01]  /*0460*/  UMOV UR4, 0x400 ;  /* 0x0000040000047882 */ /* 0x000fe20000000000 */
[C---:B------:R-:W-:Y:S01]  /*0470*/  VIADD R3, R2.reuse, 0xfffffffe ;  /* 0xfffffffe02037836 */ /* 0x040fe20000000000 */
[----:B------:R-:W-:Y:S02]  /*0480*/  UIADD3 UR6, UPT, UPT, UR4, 0x400, URZ ;  /* 0x0000040004067890 */ /* 0x000fe4000fffe0ff */
[----:B------:R-:W-:Y:S02]  /*0490*/  UIADD3 UR8, UPT, UPT, UR4, 0x800, URZ ;  /* 0x0000080004087890 */ /* 0x000fe4000fffe0ff */
[----:B------:R-:W-:Y:S02]  /*04a0*/  ISETP.GE.U32.AND P0, PT, R3, 0x3, PT ;  /* 0x000000030300780c */ /* 0x000fe40003f06070 */
[----:B------:R-:W-:-:S04]  /*04b0*/  IADD3 R3, PT, PT, R2, -0x1, RZ ;  /* 0xffffffff02037810 */ /* 0x000fc80007ffe0ff */
[----:B------:R-:W-:Y:S01]  /*04c0*/  LOP3.LUT R2, R3, 0x3, RZ, 0xc0, !PT ;  /* 0x0000000303027812 */ /* 0x000fe200078ec0ff */
[----:B--2---:R-:W-:Y:S02]  /*04d0*/  ULEA UR7, UR5, UR4, 0x18 ;  /* 0x0000000405077291 */ /* 0x004fe4000f8ec0ff */
[----:B------:R-:W-:Y:S02]  /*04e0*/  ULEA UR6, UR5, UR6, 0x18 ;  /* 0x0000000605067291 */ /* 0x000fe4000f8ec0ff */
[----:B------:R-:W-:Y:S02]  /*04f0*/  ULEA UR5, UR5, UR8, 0x18 ;  /* 0x0000000805057291 */ /* 0x000fe4000f8ec0ff */
[----:B------:R-:W-:Y:S02]  /*0500*/  ULEA UR8, UR16, UR7, 0x2 ;  /* 0x0000000710087291 */ /* 0x000fe4000f8e10ff */
[----:B------:R-:W-:Y:S02]  /*0510*/  ULEA UR9, UR16, UR6, 0x2 ;  /* 0x0000000610097291 */ /* 0x000fe4000f8e10ff */
[----:B------:R-:W-:Y:S01]  /*0520*/  ULEA UR10, UR16, UR5, 0x2 ;  /* 0x00000005100a7291 */ /* 0x000fe2000f8e10ff */
[----:B------:R-:W-:-:S04]  /*0530*/  UMOV UR4, 0x1 ;  /* 0x0000000100047882 */ /* 0x000fc80000000000 */
[----:B0-----:R-:W0:Y:S04]  /*0540*/  LDS R4, [UR8] ;  /* 0x00000008ff047984 */ /* 0x001e280008000800 */
[----:B------:R-:W2:Y:S04]  /*0550*/  LDS R5, [UR9] ;  /* 0x00000009ff057984 */ /* 0x000ea80008000800 */
[----:B------:R-:W3:Y:S01]  /*0560*/  LDS R6, [UR10] ;  /* 0x0000000aff067984 */ /* 0x000ee20008000800 */
[----:B------:R-:W-:Y:S05]  /*0570*/  @!P0 BRA `(.L_x_9) ;  /* 0x00000010008c8947 */ /* 0x000fea0003800000 */
[----:B------:R-:W-:Y:S01]  /*0580*/  LOP3.LUT R3, R3, 0xfffffffc, RZ, 0xc0, !PT ;  /* 0xfffffffc03037812 */ /* 0x000fe200078ec0ff */
[----:B------:R-:W-:Y:S02]  /*0590*/  UIADD3 UR11, UPT, UPT, UR7, 0x8, URZ ;  /* 0x00000008070b7890 */ /* 0x000fe4000fffe0ff */
[----:B------:R-:W-:Y:S02]  /*05a0*/  UIADD3 UR12, UPT, UPT, UR6, 0x8, URZ ;  /* 0x00000008060c7890 */ /* 0x000fe4000fffe0ff */
[----:B------:R-:W-:Y:S01]  /*05b0*/  IMAD.MOV R3, RZ, RZ, -R3 ;  /* 0x000000ffff037224 */ /* 0x000fe200078e0a03 */
[----:B------:R-:W-:Y:S01]  /*05c0*/  UIADD3 UR13, UPT, UPT, UR5, 0x10, URZ ;  /* 0x00000010050d7890 */ /* 0x000fe2000fffe0ff */
[----:B------:R-:W-:-:S03]  /*05d0*/  UMOV UR4, URZ ;  /* 0x000000ff00047c82 */ /* 0x000fc60008000000 */
[----:B------:R-:W-:-:S13]  /*05e0*/  ISETP.GE.AND P0, PT, R3, RZ, PT ;  /* 0x000000ff0300720c */ /* 0x000fda0003f06270 */
[----:B------:R-:W-:Y:S05]  /*05f0*/  @P0 BRA `(.L_x_10) ;  /* 0x0000000c00bc0947 */ /* 0x000fea0003800000 */
[----:B------:R-:W-:Y:S02]  /*0600*/  IADD3 R7, PT, PT, -R3, RZ, RZ ;  /* 0x000000ff03077210 */ /* 0x000fe40007ffe1ff */
[----:B------:R-:W-:Y:S02]  /*0610*/  PLOP3.LUT P0, PT, PT, PT, PT, 0x80, 0x8 ;  /* 0x000000000008781c */ /* 0x000fe40003f0f070 */
[----:B------:R-:W-:-:S13]  /*0620*/  ISETP.GT.AND P1, PT, R7, 0xc, PT ;  /* 0x0000000c0700780c */ /* 0x000fda0003f24270 */
[----:B------:R-:W-:Y:S05]  /*0630*/  @!P1 BRA `(.L_x_11) ;  /* 0x0000000800609947 */ /* 0x000fea0003800000 */
[----:B------:R-:W-:-:S13]  /*0640*/  PLOP3.LUT P0, PT, PT, PT, PT, 0x8, 0x80 ;  /* 0x000000000080781c */ /* 0x000fda0003f0e170 */
.L_x_12:
[----:B------:R-:W0:Y:S01]  /*0650*/  LDS R7, [UR11+-0x4] ;  /* 0xfffffc0bff077984 */ /* 0x000e220008000800 */
[----:B------:R-:W-:Y:S01]  /*0660*/  VIADD R3, R3, 0x10 ;  /* 0x0000001003037836 */ /* 0x000fe20000000000 */
[----:B------:R-:W-:-:S04]  /*0670*/  UIADD3 UR4, UPT, UPT, UR4, 0x10, URZ ;  /* 0x0000001004047890 */ /* 0x000fc8000fffe0ff */
[----:B------:R-:W-:Y:S01]  /*0680*/  ISETP.GE.AND P1, PT, R3, -0xc, PT ;  /* 0xfffffff40300780c */ /* 0x000fe20003f26270 */
[----:B0-----:R-:W-:-:S05]  /*0690*/  FADD R7, R7, R4 ;  /* 0x0000000407077221 */ /* 0x001fca0000000000 */
[----:B------:R-:W-:Y:S04]  /*06a0*/  STS [UR8], R7 ;  /* 0x00000007ff007988 */ /* 0x000fe80008000808 */
[----:B------:R-:W2:Y:S02]  /*06b0*/  LDS R4, [UR12+-0x4] ;  /* 0xfffffc0cff047984 */ /* 0x000ea40008000800 */
[----:B--2---:R-:W-:-:S05]  /*06c0*/  FADD R4, R4, R5 ;  /* 0x0000000504047221 */ /* 0x004fca0000000000 */
[----:B------:R-:W-:Y:S04]  /*06d0*/  STS [UR9], R4 ;  /* 0x00000004ff007988 */ /* 0x000fe80008000809 */
[----:B------:R-:W3:Y:S02]  /*06e0*/  LDS R5, [UR13+-0xc] ;  /* 0xfffff40dff057984 */ /* 0x000ee40008000800 */
[----:B---3--:R-:W-:-:S05]  /*06f0*/  IADD3 R5, PT, PT, R5, R6, RZ ;  /* 0x0000000605057210 */ /* 0x008fca0007ffe0ff */
[----:B------:R-:W-:Y:S04]  /*0700*/  STS [UR10], R5 ;  /* 0x00000005ff007988 */ /* 0x000fe8000800080a */
[----:B----4-:R-:W0:Y:S02]  /*0710*/  LDS R6, [UR11] ;  /* 0x0000000bff067984 */ /* 0x010e240008000800 */
[----:B0-----:R-:W-:-:S05]  /*0720*/  FADD R6, R7, R6 ;  /* 0x0000000607067221 */ /* 0x001fca0000000000 */
[----:B------:R-:W-:Y:S04]  /*0730*/  STS [UR8], R6 ;  /* 0x00000006ff007988 */ /* 0x000fe80008000808 */
[----:B------:R-:W0:Y:S02]  /*0740*/  LDS R9, [UR12] ;  /* 0x0000000cff097984 */ /* 0x000e240008000800 */
[----:B0-----:R-:W-:-:S05]  /*0750*/  FADD R9, R4, R9 ;  /* 0x0000000904097221 */ /* 0x001fca0000000000 */
[----:B------:R-:W-:Y:S04]  /*0760*/  STS [UR9], R9 ;  /* 0x00000009ff007988 */ /* 0x000fe80008000809 */
[----:B-1----:R-:W0:Y:S02]  /*0770*/  LDS R8, [UR13+-0x8] ;  /* 0xfffff80dff087984 */ /* 0x002e240008000800 */
[----:B0-----:R-:W-:-:S05]  /*0780*/  IMAD.IADD R8, R5, 0x1, R8 ;  /* 0x0000000105087824 */ /* 0x001fca00078e0208 */
[----:B------:R-:W-:Y:S04]  /*0790*/  STS [UR10], R8 ;  /* 0x00000008ff007988 */ /* 0x000fe8000800080a */
[----:B------:R-:W0:Y:S02]  /*07a0*/  LDS R7, [UR11+0x4] ;  /* 0x0000040bff077984 */ /* 0x000e240008000800 */
[----:B0-----:R-:W-:-:S05]  /*07b0*/  FADD R7, R6, R7 ;  /* 0x0000000706077221 */ /* 0x001fca0000000000 */
[----:B------:R-:W-:Y:S04]  /*07c0*/  STS [UR8], R7 ;  /* 0x00000007ff007988 */ /* 0x000fe80008000808 */
[----:B------:R-:W0:Y:S02]  /*07d0*/  LDS R4, [UR12+0x4] ;  /* 0x0000040cff047984 */ /* 0x000e240008000800 */
[----:B0-----:R-:W-:-:S05]  /*07e0*/  FADD R4, R9, R4 ;  /* 0x0000000409047221 */ /* 0x001fca0000000000 */
[----:B------:R-:W-:Y:S04]  /*07f0*/  STS [UR9], R4 ;  /* 0x00000004ff007988 */ /* 0x000fe80008000809 */
[----:B------:R-:W0:Y:S02]  /*0800*/  LDS R5, [UR13+-0x4] ;  /* 0xfffffc0dff057984 */ /* 0x000e240008000800 */
[----:B0-----:R-:W-:-:S05]  /*0810*/  IADD3 R5, PT, PT, R8, R5, RZ ;  /* 0x0000000508057210 */ /* 0x001fca0007ffe0ff */
[----:B------:R-:W-:Y:S04]  /*0820*/  STS [UR10], R5 ;  /* 0x00000005ff007988 */ /* 0x000fe8000800080a */
[----:B------:R-:W0:Y:S02]  /*0830*/  LDS R6, [UR11+0x8] ;  /* 0x0000080bff067984 */ /* 0x000e240008000800 */
[----:B0-----:R-:W-:-:S05]  /*0840*/  FADD R6, R7, R6 ;  /* 0x0000000607067221 */ /* 0x001fca0000000000 */
[----:B------:R-:W-:Y:S04]  /*0850*/  STS [UR8], R6 ;  /* 0x00000006ff007988 */ /* 0x000fe80008000808 */
[----:B------:R-:W0:Y:S02]  /*0860*/  LDS R9, [UR12+0x8] ;  /* 0x0000080cff097984 */ /* 0x000e240008000800 */
[----:B0-----:R-:W-:-:S05]  /*0870*/  FADD R9, R4, R9 ;  /* 0x0000000904097221 */ /* 0x001fca0000000000 */
[----:B------:R-:W-:Y:S04]  /*0880*/  STS [UR9], R9 ;  /* 0x00000009ff007988 */ /* 0x000fe80008000809 */
[----:B------:R-:W0:Y:S02]  /*0890*/  LDS R8, [UR13] ;  /* 0x0000000dff087984 */ /* 0x000e240008000800 */
        /* <DEDUP_REMOVED lines=8> */
[----:B------:R-:W0:Y:S02]  /*0920*/  LDS R5, [UR13+0x4] ;  /* 0x0000040dff057984 */ /* 0x000e240008000800 */
        /* <DEDUP_REMOVED lines=92> */
[----:B------:R-:W0:Y:S01]  /*0ef0*/  LDS R4, [UR11+0x38] ;  /* 0x0000380bff047984 */ /* 0x000e220008000800 */
[----:B------:R-:W-:Y:S01]  /*0f00*/  UIADD3 UR11, UPT, UPT, UR11, 0x40, URZ ;  /* 0x000000400b0b7890 */ /* 0x000fe2000fffe0ff */
[----:B0-----:R-:W-:-:S05]  /*0f10*/  FADD R4, R7, R4 ;  /* 0x0000000407047221 */ /* 0x001fca0000000000 */
[----:B------:R-:W-:Y:S04]  /*0f20*/  STS [UR8], R4 ;  /* 0x00000004ff007988 */ /* 0x000fe80008000808 */
[----:B------:R-:W0:Y:S01]  /*0f30*/  LDS R5, [UR12+0x38] ;  /* 0x0000380cff057984 */ /* 0x000e220008000800 */
[----:B------:R-:W-:Y:S01]  /*0f40*/  UIADD3 UR12, UPT, UPT, UR12, 0x40, URZ ;  /* 0x000000400c0c7890 */ /* 0x000fe2000fffe0ff */
[----:B0-----:R-:W-:-:S05]  /*0f50*/  FADD R5, R6, R5 ;  /* 0x0000000506057221 */ /* 0x001fca0000000000 */
[----:B------:R-:W-:Y:S04]  /*0f60*/  STS [UR9], R5 ;  /* 0x00000005ff007988 */ /* 0x000fe80008000809 */
[----:B------:R-:W0:Y:S01]  /*0f70*/  LDS R8, [UR13+0x30] ;  /* 0x0000300dff087984 */ /* 0x000e220008000800 */
[----:B------:R-:W-:Y:S01]  /*0f80*/  UIADD3 UR13, UPT, UPT, UR13, 0x40, URZ ;  /* 0x000000400d0d7890 */ /* 0x000fe2000fffe0ff */
[----:B0-----:R-:W-:-:S05]  /*0f90*/  IADD3 R6, PT, PT, R9, R8, RZ ;  /* 0x0000000809067210 */ /* 0x001fca0007ffe0ff */
[----:B------:R4:W-:Y:S01]  /*0fa0*/  STS [UR10], R6 ;  /* 0x00000006ff007988 */ /* 0x0009e2000800080a */
[----:B------:R-:W-:Y:S05]  /*0fb0*/  @!P1 BRA `(.L_x_12) ;  /* 0xfffffff400a49947 */ /* 0x000fea000383ffff */
.L_x_11:
[----:B------:R-:W-:-:S04]  /*0fc0*/  IADD3 R7, PT, PT, -R3, RZ, RZ ;  /* 0x000000ff03077210 */ /* 0x000fc80007ffe1ff */
[----:B------:R-:W-:-:S13]  /*0fd0*/  ISETP.GT.AND P1, PT, R7, 0x4, PT ;  /* 0x000000040700780c */ /* 0x000fda0003f24270 */
[----:B------:R-:W-:Y:S05]  /*0fe0*/  @!P1 BRA `(.L_x_13) ;  /* 0x0000000400389947 */ /* 0x000fea0003800000 */
[----:B------:R-:W0:Y:S01]  /*0ff0*/  LDS R7, [UR11+-0x4] ;  /* 0xfffffc0bff077984 */ /* 0x000e220008000800 */
[----:B------:R-:W-:Y:S01]  /*1000*/  PLOP3.LUT P0, PT, PT, PT, PT, 0x8, 0x80 ;  /* 0x000000000080781c */ /* 0x000fe20003f0e170 */
[----:B------:R-:W-:Y:S01]  /*1010*/  UIADD3 UR4, UPT, UPT, UR4, 0x8, URZ ;  /* 0x0000000804047890 */ /* 0x000fe2000fffe0ff */
[----:B------:R-:W-:Y:S01]  /*1020*/  IADD3 R3, PT, PT, R3, 0x8, RZ ;  /* 0x0000000803037810 */ /* 0x000fe20007ffe0ff */
        /* <DEDUP_REMOVED lines=72> */
[----:B0-----:R-:W-:-:S05]  /*14b0*/  IMAD.IADD R6, R9, 0x1, R8 ;  /* 0x0000000109067824 */ /* 0x001fca00078e0208 */
[----:B------:R0:W-:Y:S06]  /*14c0*/  STS [UR10], R6 ;  /* 0x00000006ff007988 */ /* 0x0001ec000800080a */
.L_x_13:
[----:B------:R-:W-:-:S13]  /*14d0*/  ISETP.NE.OR P0, PT, R3, RZ, P0 ;  /* 0x000000ff0300720c */ /* 0x000fda0000705670 */
[----:B------:R-:W-:Y:S05]  /*14e0*/  @!P0 BRA `(.L_x_14) ;  /* 0x0000000000ac8947 */ /* 0x000fea0003800000 */
.L_x_10:
[----:B0-----:R-:W0:Y:S01]  /*14f0*/  LDS R7, [UR11+-0x4] ;  /* 0xfffffc0bff077984 */ /* 0x001e220008000800 */
[----:B------:R-:W-:Y:S01]  /*1500*/  VIADD R3, R3, 0x4 ;  /* 0x0000000403037836 */ /* 0x000fe20000000000 */
[----:B------:R-:W-:-:S04]  /*1510*/  UIADD3 UR4, UPT, UPT, UR4, 0x4, URZ ;  /* 0x0000000404047890 */ /* 0x000fc8000fffe0ff */
[----:B------:R-:W-:Y:S01]  /*1520*/  ISETP.NE.AND P0, PT, R3, RZ, PT ;  /* 0x000000ff0300720c */ /* 0x000fe20003f05270 */
        /* <DEDUP_REMOVED lines=34> */
[----:B------:R-:W0:Y:S01]  /*1750*/  LDS R8, [UR13] ;  /* 0x0000000dff087984 */ /* 0x000e220008000800 */
[----:B------:R-:W-:Y:S01]  /*1760*/  UIADD3 UR13, UPT, UPT, UR13, 0x10, URZ ;  /* 0x000000100d0d7890 */ /* 0x000fe2000fffe0ff */
[----:B0-----:R-:W-:-:S05]  /*1770*/  IADD3 R6, PT, PT, R9, R8, RZ ;  /* 0x0000000809067210 */ /* 0x001fca0007ffe0ff */
[----:B------:R0:W-:Y:S01]  /*1780*/  STS [UR10], R6 ;  /* 0x00000006ff007988 */ /* 0x0001e2000800080a */
[----:B------:R-:W-:Y:S05]  /*1790*/  @P0 BRA `(.L_x_10) ;  /* 0xfffffffc00540947 */ /* 0x000fea000383ffff */
.L_x_14:
[----:B------:R-:W-:-:S12]  /*17a0*/  UIADD3 UR4, UPT, UPT, UR4, 0x1, URZ ;  /* 0x0000000104047890 */ /* 0x000fd8000fffe0ff */
.L_x_9:
[----:B------:R-:W-:-:S13]  /*17b0*/  ISETP.NE.AND P0, PT, R2, RZ, PT ;  /* 0x000000ff0200720c */ /* 0x000fda0003f05270 */
[----:B------:R-:W-:Y:S05]  /*17c0*/  @!P0 BRA `(.L_x_8) ;  /* 0x00000000004c8947 */ /* 0x000fea0003800000 */
[----:B------:R-:W-:Y:S01]  /*17d0*/  IADD3 R2, PT, PT, -R2, RZ, RZ ;  /* 0x000000ff02027210 */ /* 0x000fe20007ffe1ff */
[----:B------:R-:W-:Y:S02]  /*17e0*/  ULEA UR5, UR4, UR5, 0x2 ;  /* 0x0000000504057291 */ /* 0x000fe4000f8e10ff */
[----:B------:R-:W-:Y:S02]  /*17f0*/  ULEA UR6, UR4, UR6, 0x2 ;  /* 0x0000000604067291 */ /* 0x000fe4000f8e10ff */
[----:B------:R-:W-:-:S12]  /*1800*/  ULEA UR4, UR4, UR7, 0x2 ;  /* 0x0000000704047291 */ /* 0x000fd8000f8e10ff */
.L_x_15:
[----:B0-----:R-:W0:Y:S01]  /*1810*/  LDS R3, [UR4] ;  /* 0x00000004ff037984 */ /* 0x001e220008000800 */
[----:B------:R-:W-:Y:S01]  /*1820*/  VIADD R2, R2, 0x1 ;  /* 0x0000000102027836 */ /* 0x000fe20000000000 */
[----:B------:R-:W-:-:S04]  /*1830*/  UIADD3 UR4, UPT, UPT, UR4, 0x4, URZ ;  /* 0x0000000404047890 */ /* 0x000fc8000fffe0ff */
[----:B------:R-:W-:Y:S01]  /*1840*/  ISETP.NE.AND P0, PT, R2, RZ, PT ;  /* 0x000000ff0200720c */ /* 0x000fe20003f05270 */
[----:B0-----:R-:W-:-:S05]  /*1850*/  FADD R4, R3, R4 ;  /* 0x0000000403047221 */ /* 0x001fca0000000000 */
[----:B------:R-:W-:Y:S04]  /*1860*/  STS [UR8], R4 ;  /* 0x00000004ff007988 */ /* 0x000fe80008000808 */
[----:B-1----:R-:W2:Y:S01]  /*1870*/  LDS R8, [UR6] ;  /* 0x00000006ff087984 */ /* 0x002ea20008000800 */
[----:B------:R-:W-:Y:S01]  /*1880*/  UIADD3 UR6, UPT, UPT, UR6, 0x4, URZ ;  /* 0x0000000406067890 */ /* 0x000fe2000fffe0ff */
[----:B--2---:R-:W-:-:S05]  /*1890*/  FADD R5, R8, R5 ;  /* 0x0000000508057221 */ /* 0x004fca0000000000 */
[----:B------:R-:W-:Y:S04]  /*18a0*/  STS [UR9], R5 ;  /* 0x00000005ff007988 */ /* 0x000fe80008000809 */
[----:B------:R-:W3:Y:S01]  /*18b0*/  LDS R3, [UR5] ;  /* 0x00000005ff037984 */ /* 0x000ee20008000800 */
[----:B------:R-:W-:Y:S01]  /*18c0*/  UIADD3 UR5, UPT, UPT, UR5, 0x4, URZ ;  /* 0x0000000405057890 */ /* 0x000fe2000fffe0ff */
[----:B---34-:R-:W-:-:S05]  /*18d0*/  IADD3 R6, PT, PT, R3, R6, RZ ;  /* 0x0000000603067210 */ /* 0x018fca0007ffe0ff */
[----:B------:R0:W-:Y:S01]  /*18e0*/  STS [UR10], R6 ;  /* 0x00000006ff007988 */ /* 0x0001e2000800080a */
[----:B------:R-:W-:Y:S05]  /*18f0*/  @P0 BRA `(.L_x_15) ;  /* 0xfffffffc00c40947 */ /* 0x000fea000383ffff */
.L_x_8:
[----:B------:R-:W-:-:S04]  /*1900*/  ISETP.GE.AND P0, PT, R0, 0x1, PT ;  /* 0x000000010000780c */ /* 0x000fc80003f06270 */
[----:B------:R-:W-:-:S13]  /*1910*/  ISETP.NE.OR P0, PT, RZ, UR16, !P0 ;  /* 0x00000010ff007c0c */ /* 0x000fda000c705670 */
[----:B------:R-:W-:Y:S05]  /*1920*/  @P0 EXIT ;  /* 0x000000000000094d */ /* 0x000fea0003800000 */
[C---:B------:R-:W-:Y:S01]  /*1930*/  ISETP.GE.U32.AND P0, PT, R0.reuse, 0x4, PT ;  /* 0x000000040000780c */ /* 0x040fe20003f06070 */
[----:B------:R-:W-:Y:S01]  /*1940*/  HFMA2 R2, -RZ, RZ, 0, 0 ;  /* 0x00000000ff027431 */ /* 0x000fe200000001ff */
[----:B------:R-:W-:-:S11]  /*1950*/  LOP3.LUT R11, R0, 0x3, RZ, 0xc0, !PT ;  /* 0x00000003000b7812 */ /* 0x000fd600078ec0ff */
[----:B------:R-:W-:Y:S05]  /*1960*/  @!P0 BRA `(.L_x_16) ;  /* 0x0000000800808947 */ /* 0x000fea0003800000 */
[----:B------:R-:W5:Y:S01]  /*1970*/  LDCU.64 UR4, c[0x0][0x398] ;  /* 0x00007300ff0477ac */ /* 0x000f620008000a00 */
[----:B------:R-:W1:Y:S01]  /*1980*/  S2UR UR6, SR_CgaCtaId ;  /* 0x00000000000679c3 */ /* 0x000e620000008800 */
[----:B------:R-:W-:Y:S01]  /*1990*/  LOP3.LUT R2, R0, 0x7ffffffc, RZ, 0xc0, !PT ;  /* 0x7ffffffc00027812 */ /* 0x000fe200078ec0ff */
[----:B------:R-:W0:Y:S03]  /*19a0*/  LDCU.64 UR10, c[0x0][0x3a0] ;  /* 0x00007400ff0a77ac */ /* 0x000e260008000a00 */
[----:B------:R-:W-:Y:S01]  /*19b0*/  IADD3 R13, PT, PT, -R2, RZ, RZ ;  /* 0x000000ff020d7210 */ /* 0x000fe20007ffe1ff */
[----:B-----5:R-:W-:-:S03]  /*19c0*/  UIADD3 UR9, UP0, UPT, UR4, 0x10, URZ ;  /* 0x0000001004097890 */ /* 0x020fc6000ff1e0ff */
[----:B------:R-:W-:Y:S01]  /*19d0*/  UMOV UR4, 0x400 ;  /* 0x0000040000047882 */ /* 0x000fe20000000000 */
[----:B0-----:R-:W-:Y:S02]  /*19e0*/  UIADD3 UR7, UP1, UPT, UR10, 0x10, URZ ;  /* 0x000000100a077890 */ /* 0x001fe4000ff3e0ff */
[----:B------:R-:W-:Y:S01]  /*19f0*/  UIADD3.X UR10, UPT, UPT, URZ, UR5, URZ, UP0, !UPT ;  /* 0x00000005ff0a7290 */ /* 0x000fe200087fe4ff */
[----:B------:R-:W-:Y:S01]  /*1a00*/  IMAD.U32 R4, RZ, RZ, UR9 ;  /* 0x00000009ff047e24 */ /* 0x000fe2000f8e00ff */
[----:B------:R-:W-:Y:S02]  /*1a10*/  UIADD3.X UR8, UPT, UPT, URZ, UR11, URZ, UP1, !UPT ;  /* 0x0000000bff087290 */ /* 0x000fe40008ffe4ff */
[----:B------:R-:W-:Y:S01]  /*1a20*/  UIADD3 UR5, UPT, UPT, UR4, 0x800, URZ ;  /* 0x0000080004057890 */ /* 0x000fe2000fffe0ff */
[----:B---34-:R-:W-:Y:S01]  /*1a30*/  MOV R6, UR7 ;  /* 0x0000000700067c02 */ /* 0x018fe20008000f00 */
[----:B------:R-:W-:Y:S01]  /*1a40*/  UIADD3 UR12, UPT, UPT, UR4, 0x400, URZ ;  /* 0x00000400040c7890 */ /* 0x000fe2000fffe0ff */
[----:B--2---:R-:W-:Y:S01]  /*1a50*/  MOV R5, UR10 ;  /* 0x0000000a00057c02 */ /* 0x004fe20008000f00 */
[----:B-1----:R-:W-:Y:S01]  /*1a60*/  ULEA UR11, UR6, UR4, 0x18 ;  /* 0x00000004060b7291 */ /* 0x002fe2000f8ec0ff */
[----:B------:R-:W-:Y:S01]  /*1a70*/  IMAD.U32 R7, RZ, RZ, UR8 ;  /* 0x00000008ff077e24 */ /* 0x000fe2000f8e00ff */
[----:B------:R-:W-:-:S02]  /*1a80*/  ULEA UR4, UR6, UR5, 0x18 ;  /* 0x0000000506047291 */ /* 0x000fc4000f8ec0ff */
[----:B------:R-:W-:Y:S02]  /*1a90*/  ULEA UR6, UR6, UR12, 0x18 ;  /* 0x0000000c06067291 */ /* 0x000fe4000f8ec0ff */
[----:B------:R-:W-:Y:S02]  /*1aa0*/  UIADD3 UR5, UPT, UPT, UR11, 0x8, URZ ;  /* 0x000000080b057890 */ /* 0x000fe4000fffe0ff */
[----:B------:R-:W-:Y:S02]  /*1ab0*/  UIADD3 UR4, UPT, UPT, UR4, 0x8, URZ ;  /* 0x0000000804047890 */ /* 0x000fe4000fffe0ff */
[----:B------:R-:W-:-:S12]  /*1ac0*/  UIADD3 UR6, UPT, UPT, UR6, 0x8, URZ ;  /* 0x0000000806067890 */ /* 0x000fd8000fffe0ff */
.L_x_29:
[----:B------:R-:W0:Y:S02]  /*1ad0*/  LDS R3, [UR4+-0x8] ;  /* 0xfffff804ff037984 */ /* 0x000e240008000800 */
[----:B0-----:R-:W-:-:S13]  /*1ae0*/  ISETP.GE.AND P0, PT, R3, 0x1, PT ;  /* 0x000000010300780c */ /* 0x001fda0003f06270 */
[----:B------:R-:W-:Y:S05]  /*1af0*/  @!P0 BRA `(.L_x_17) ;  /* 0x0000000000748947 */ /* 0x000fea0003800000 */
[----:B------:R-:W0:Y:S01]  /*1b00*/  LDS R0, [UR5+-0x8] ;  /* 0xfffff805ff007984 */ /* 0x000e220008000800 */
[----:B------:R-:W-:-:S04]  /*1b10*/  I2FP.F32.U32 R3, R3 ;  /* 0x0000000300037245 */ /* 0x000fc80000201000 */
[----:B------:R-:W1:Y:S02]  /*1b20*/  MUFU.RCP R8, R3 ;  /* 0x0000000300087308 */ /* 0x000e640000001000 */
[----:B-1----:R-:W-:-:S04]  /*1b30*/  FFMA R9, -R3, R8, 1 ;  /* 0x3f80000003097423 */ /* 0x002fc80000000108 */
[----:B------:R-:W-:Y:S02]  /*1b40*/  FFMA R9, R8, R9, R8 ;  /* 0x0000000908097223 */ /* 0x000fe40000000008 */
[----:B0-----:R-:W0:Y:S02]  /*1b50*/  FCHK P0, R0, R3 ;  /* 0x0000000300007302 */ /* 0x001e240000000000 */
[----:B------:R-:W-:-:S04]  /*1b60*/  FFMA R8, R0, R9, RZ ;  /* 0x0000000900087223 */ /* 0x000fc800000000ff */
[----:B------:R-:W-:-:S04]  /*1b70*/  FFMA R10, -R3, R8, R0 ;  /* 0x00000008030a7223 */ /* 0x000fc80000000100 */
[----:B------:R-:W-:Y:S01]  /*1b80*/  FFMA R8, R9, R10, R8 ;  /* 0x0000000a09087223 */ /* 0x000fe20000000008 */
[----:B0-----:R-:W-:Y:S06]  /*1b90*/  @!P0 BRA `(.L_x_18) ;  /* 0x00000000000c8947 */ /* 0x001fec0003800000 */
[----:B------:R-:W-:-:S07]  /*1ba0*/  MOV R10, 0x1bc0 ;  /* 0x00001bc0000a7802 */ /* 0x000fce0000000f00 */
[----:B------:R-:W-:Y:S05]  /*1bb0*/  CALL.REL.NOINC `($__internal_0_$__cuda_sm3x_div_rn_noftz_f32_slowpath) ;  /* 0x0000001000207944 */ /* 0x000fea0003c00000 */
[----:B------:R-:W-:-:S07]  /*1bc0*/  MOV R8, R0 ;  /* 0x0000000000087202 */ /* 0x000fce0000000f00 */
.L_x_18:
[----:B------:R-:W0:Y:S01]  /*1bd0*/  LDS R12, [UR6+-0x8] ;  /* 0xfffff806ff0c7984 */ /* 0x000e220008000800 */
[----:B------:R-:W1:Y:S08]  /*1be0*/  F2F.F64.F32 R8, R8 ;  /* 0x0000000800087310 */ /* 0x000e700000201800 */
[----:B------:R-:W2:Y:S01]  /*1bf0*/  MUFU.RCP R0, R3 ;  /* 0x0000000300007308 */ /* 0x000ea20000001000 */
[----:B-1----:R1:W-:Y:S01]  /*1c00*/  STG.E.64 desc[UR14][R4.64+-0x10], R8 ;  /* 0xfffff00804007986 */ /* 0x0023e2000c101b0e */
[----:B--2---:R-:W-:-:S04]  /*1c10*/  FFMA R15, -R3, R0, 1 ;  /* 0x3f800000030f7423 */ /* 0x004fc80000000100 */
[----:B------:R-:W-:Y:S02]  /*1c20*/  FFMA R0, R0, R15, R0 ;  /* 0x0000000f00007223 */ /* 0x000fe40000000000 */
[----:B0-----:R-:W0:Y:S02]  /*1c30*/  FCHK P0, R12, R3 ;  /* 0x000000030c007302 */ /* 0x001e240000000000 */
[----:B------:R-:W-:-:S04]  /*1c40*/  FFMA R10, R0, R12, RZ ;  /* 0x0000000c000a7223 */ /* 0x000fc800000000ff */
[----:B------:R-:W-:-:S04]  /*1c50*/  FFMA R15, -R3, R10, R12 ;  /* 0x0000000a030f7223 */ /* 0x000fc8000000010c */
[----:B------:R-:W-:Y:S01]  /*1c60*/  FFMA R0, R0, R15, R10 ;  /* 0x0000000f00007223 */ /* 0x000fe2000000000a */
[----:B01----:R-:W-:Y:S06]  /*1c70*/  @!P0 BRA `(.L_x_19) ;  /* 0x00000000000c8947 */ /* 0x003fec0003800000 */
[----:B------:R-:W-:Y:S02]  /*1c80*/  MOV R0, R12 ;  /* 0x0000000c00007202 */ /* 0x000fe40000000f00 */
[----:B------:R-:W-:-:S07]  /*1c90*/  MOV R10, 0x1cb0 ;  /* 0x00001cb0000a7802 */ /* 0x000fce0000000f00 */
[----:B------:R-:W-:Y:S05]  /*1ca0*/  CALL.REL.NOINC `($__internal_0_$__cuda_sm3x_div_rn_noftz_f32_slowpath) ;  /* 0x0000000c00e47944 */ /* 0x000fea0003c00000 */
.L_x_19:
[----:B------:R-:W0:Y:S02]  /*1cb0*/  F2F.F64.F32 R8, R0 ;  /* 0x0000000000087310 */ /* 0x000e240000201800 */
[----:B0-----:R0:W-:Y:S02]  /*1cc0*/  STG.E.64 desc[UR14][R6.64+-0x10], R8 ;  /* 0xfffff00806007986 */ /* 0x0011e4000c101b0e */
.L_x_17:
[----:B------:R-:W1:Y:S02]  /*1cd0*/  LDS R3, [UR4+-0x4] ;  /* 0xfffffc04ff037984 */ /* 0x000e640008000800 */
[----:B-1----:R-:W-:-:S13]  /*1ce0*/  ISETP.GE.AND P0, PT, R3, 0x1, PT ;  /* 0x000000010300780c */ /* 0x002fda0003f06270 */
[----:B------:R-:W-:Y:S05]  /*1cf0*/  @!P0 BRA `(.L_x_20) ;  /* 0x0000000000748947 */ /* 0x000fea0003800000 */
[----:B------:R-:W1:Y:S01]  /*1d00*/  LDS R0, [UR5+-0x4] ;  /* 0xfffffc05ff007984 */ /* 0x000e620008000800 */
[----:B------:R-:W-:-:S04]  /*1d10*/  I2FP.F32.U32 R3, R3 ;  /* 0x0000000300037245 */ /* 0x000fc80000201000 */
[----:B0-----:R-:W0:Y:S02]  /*1d20*/  MUFU.RCP R8, R3 ;  /* 0x0000000300087308 */ /* 0x001e240000001000 */
[----:B0-----:R-:W-:-:S04]  /*1d30*/  FFMA R9, -R3, R8, 1 ;  /* 0x3f80000003097423 */ /* 0x001fc80000000108 */
[----:B------:R-:W-:Y:S02]  /*1d40*/  FFMA R9, R8, R9, R8 ;  /* 0x0000000908097223 */ /* 0x000fe40000000008 */
[----:B-1----:R-:W0:Y:S02]  /*1d50*/  FCHK P0, R0, R3 ;  /* 0x0000000300007302 */ /* 0x002e240000000000 */
[----:B------:R-:W-:-:S04]  /*1d60*/  FFMA R8, R0, R9, RZ ;  /* 0x0000000900087223 */ /* 0x000fc800000000ff */
[----:B------:R-:W-:-:S04]  /*1d70*/  FFMA R10, -R3, R8, R0 ;  /* 0x00000008030a7223 */ /* 0x000fc80000000100 */
[----:B------:R-:W-:Y:S01]  /*1d80*/  FFMA R8, R9, R10, R8 ;  /* 0x0000000a09087223 */ /* 0x000fe20000000008 */
[----:B0-----:R-:W-:Y:S06]  /*1d90*/  @!P0 BRA `(.L_x_21) ;  /* 0x00000000000c8947 */ /* 0x001fec0003800000 */
[----:B------:R-:W-:-:S07]  /*1da0*/  MOV R10, 0x1dc0 ;  /* 0x00001dc0000a7802 */ /* 0x000fce0000000f00 */
[----:B------:R-:W-:Y:S05]  /*1db0*/  CALL.REL.NOINC `($__internal_0_$__cuda_sm3x_div_rn_noftz_f32_slowpath) ;  /* 0x0000000c00a07944 */ /* 0x000fea0003c00000 */
[----:B------:R-:W-:-:S07]  /*1dc0*/  IMAD.MOV.U32 R8, RZ, RZ, R0 ;  /* 0x000000ffff087224 */ /* 0x000fce00078e0000 */
.L_x_21:
        /* <DEDUP_REMOVED lines=14> */
.L_x_22:
[----:B------:R-:W0:Y:S02]  /*1eb0*/  F2F.F64.F32 R8, R0 ;  /* 0x0000000000087310 */ /* 0x000e240000201800 */
[----:B0-----:R1:W-:Y:S02]  /*1ec0*/  STG.E.64 desc[UR14][R6.64+-0x8], R8 ;  /* 0xfffff80806007986 */ /* 0x0013e4000c101b0e */
.L_x_20:
[----:B------:R-:W2:Y:S02]  /*1ed0*/  LDS R3, [UR4] ;  /* 0x00000004ff037984 */ /* 0x000ea40008000800 */
[----:B--2---:R-:W-:-:S13]  /*1ee0*/  ISETP.GE.AND P0, PT, R3, 0x1, PT ;  /* 0x000000010300780c */ /* 0x004fda0003f06270 */
[----:B------:R-:W-:Y:S05]  /*1ef0*/  @!P0 BRA `(.L_x_23) ;  /* 0x0000000000748947 */ /* 0x000fea0003800000 */
[----:B------:R-:W2:Y:S01]  /*1f00*/  LDS R0, [UR5] ;  /* 0x00000005ff007984 */ /* 0x000ea20008000800 */
[----:B------:R-:W-:-:S04]  /*1f10*/  I2FP.F32.U32 R3, R3 ;  /* 0x0000000300037245 */ /* 0x000fc80000201000 */
[----:B01----:R-:W0:Y:S02]  /*1f20*/  MUFU.RCP R8, R3 ;  /* 0x0000000300087308 */ /* 0x003e240000001000 */
[----:B0-----:R-:W-:-:S04]  /*1f30*/  FFMA R9, -R3, R8, 1 ;  /* 0x3f80000003097423 */ /* 0x001fc80000000108 */
[----:B------:R-:W-:Y:S02]  /*1f40*/  FFMA R9, R8, R9, R8 ;  /* 0x0000000908097223 */ /* 0x000fe40000000008 */
[----:B--2---:R-:W0:Y:S02]  /*1f50*/  FCHK P0, R0, R3 ;  /* 0x0000000300007302 */ /* 0x004e240000000000 */
[----:B------:R-:W-:-:S04]  /*1f60*/  FFMA R8, R0, R9, RZ ;  /* 0x0000000900087223 */ /* 0x000fc800000000ff */
[----:B------:R-:W-:-:S04]  /*1f70*/  FFMA R10, -R3, R8, R0 ;  /* 0x00000008030a7223 */ /* 0x000fc80000000100 */
[----:B------:R-:W-:Y:S01]  /*1f80*/  FFMA R8, R9, R10, R8 ;  /* 0x0000000a09087223 */ /* 0x000fe20000000008 */
[----:B0-----:R-:W-:Y:S06]  /*1f90*/  @!P0 BRA `(.L_x_24) ;  /* 0x00000000000c8947 */ /* 0x001fec0003800000 */
[----:B------:R-:W-:-:S07]  /*1fa0*/  MOV R10, 0x1fc0 ;  /* 0x00001fc0000a7802 */ /* 0x000fce0000000f00 */
[----:B------:R-:W-:Y:S05]  /*1fb0*/  CALL.REL.NOINC `($__internal_0_$__cuda_sm3x_div_rn_noftz_f32_slowpath) ;  /* 0x0000000c00207944 */ /* 0x000fea0003c00000 */
[----:B------:R-:W-:-:S07]  /*1fc0*/  MOV R8, R0 ;  /* 0x0000000000087202 */ /* 0x000fce0000000f00 */
.L_x_24:
[----:B------:R-:W0:Y:S01]  /*1fd0*/  LDS R12, [UR6] ;  /* 0x00000006ff0c7984 */ /* 0x000e220008000800 */
        /* <DEDUP_REMOVED lines=10> */
[----:B------:R-:W-:Y:S01]  /*2080*/  IMAD.MOV.U32 R0, RZ, RZ, R12 ;  /* 0x000000ffff007224 */ /* 0x000fe200078e000c */
[----:B------:R-:W-:-:S07]  /*2090*/  MOV R10, 0x20b0 ;  /* 0x000020b0000a7802 */ /* 0x000fce0000000f00 */
[----:B------:R-:W-:Y:S05]  /*20a0*/  CALL.REL.NOINC `($__internal_0_$__cuda_sm3x_div_rn_noftz_f32_slowpath) ;  /* 0x0000000800e47944 */ /* 0x000fea0003c00000 */
.L_x_25:
[----:B------:R-:W0:Y:S02]  /*20b0*/  F2F.F64.F32 R8, R0 ;  /* 0x0000000000087310 */ /* 0x000e240000201800 */
[----:B0-----:R2:W-:Y:S02]  /*20c0*/  STG.E.64 desc[UR14][R6.64], R8 ;  /* 0x0000000806007986 */ /* 0x0015e4000c101b0e */
.L_x_23:
[----:B------:R-:W3:Y:S02]  /*20d0*/  LDS R3, [UR4+0x4] ;  /* 0x00000404ff037984 */ /* 0x000ee40008000800 */
[----:B---3--:R-:W-:-:S13]  /*20e0*/  ISETP.GE.AND P0, PT, R3, 0x1, PT ;  /* 0x000000010300780c */ /* 0x008fda0003f06270 */
[----:B------:R-:W-:Y:S05]  /*20f0*/  @!P0 BRA `(.L_x_26) ;  /* 0x0000000000748947 */ /* 0x000fea0003800000 */
[----:B------:R-:W3:Y:S01]  /*2100*/  LDS R0, [UR5+0x4] ;  /* 0x00000405ff007984 */ /* 0x000ee20008000800 */
[----:B------:R-:W-:-:S04]  /*2110*/  I2FP.F32.U32 R3, R3 ;  /* 0x0000000300037245 */ /* 0x000fc80000201000 */
[----:B012---:R-:W0:Y:S02]  /*2120*/  MUFU.RCP R8, R3 ;  /* 0x0000000300087308 */ /* 0x007e240000001000 */
[----:B0-----:R-:W-:-:S04]  /*2130*/  FFMA R9, -R3, R8, 1 ;  /* 0x3f80000003097423 */ /* 0x001fc80000000108 */
[----:B------:R-:W-:Y:S02]  /*2140*/  FFMA R9, R8, R9, R8 ;  /* 0x0000000908097223 */ /* 0x000fe40000000008 */
[----:B---3--:R-:W0:Y:S02]  /*2150*/  FCHK P0, R0, R3 ;  /* 0x0000000300007302 */ /* 0x008e240000000000 */
[----:B------:R-:W-:-:S04]  /*2160*/  FFMA R8, R0, R9, RZ ;  /* 0x0000000900087223 */ /* 0x000fc800000000ff */
[----:B------:R-:W-:-:S04]  /*2170*/  FFMA R10, -R3, R8, R0 ;  /* 0x00000008030a7223 */ /* 0x000fc80000000100 */
[----:B------:R-:W-:Y:S01]  /*2180*/  FFMA R8, R9, R10, R8 ;  /* 0x0000000a09087223 */ /* 0x000fe20000000008 */
[----:B0-----:R-:W-:Y:S06]  /*2190*/  @!P0 BRA `(.L_x_27) ;  /* 0x00000000000c8947 */ /* 0x001fec0003800000 */
[----:B------:R-:W-:-:S07]  /*21a0*/  MOV R10, 0x21c0 ;  /* 0x000021c0000a7802 */ /* 0x000fce0000000f00 */
[----:B------:R-:W-:Y:S05]  /*21b0*/  CALL.REL.NOINC `($__internal_0_$__cuda_sm3x_div_rn_noftz_f32_slowpath) ;  /* 0x0000000800a07944 */ /* 0x000fea0003c00000 */
[----:B------:R-:W-:-:S07]  /*21c0*/  MOV R8, R0 ;  /* 0x0000000000087202 */ /* 0x000fce0000000f00 */
.L_x_27:
[----:B------:R-:W0:Y:S01]  /*21d0*/  LDS R12, [UR6+0x4] ;  /* 0x00000406ff0c7984 */ /* 0x000e220008000800 */
        /* <DEDUP_REMOVED lines=13> */
.L_x_28:
[----:B------:R-:W0:Y:S02]  /*22b0*/  F2F.F64.F32 R8, R0 ;  /* 0x0000000000087310 */ /* 0x000e240000201800 */
[----:B0-----:R3:W-:Y:S02]  /*22c0*/  STG.E.64 desc[UR14][R6.64+0x8], R8 ;  /* 0x0000080806007986 */ /* 0x0017e4000c101b0e */
.L_x_26:
[----:B------:R-:W-:Y:S01]  /*22d0*/  VIADD R13, R13, 0x4 ;  /* 0x000000040d0d7836 */ /* 0x000fe20000000000 */
[----:B------:R-:W-:Y:S01]  /*22e0*/  IADD3 R4, P1, PT, R4, 0x20, RZ ;  /* 0x0000002004047810 */ /* 0x000fe20007f3e0ff */
[----:B------:R-:W-:Y:S01]  /*22f0*/  UIADD3 UR4, UPT, UPT, UR4, 0x10, URZ ;  /* 0x0000001004047890 */ /* 0x000fe2000fffe0ff */
[----:B0123--:R-:W-:Y:S01]  /*2300*/  IADD3 R6, P2, PT, R6, 0x20, RZ ;  /* 0x0000002006067810 */ /* 0x00ffe20007f5e0ff */
[----:B------:R-:W-:Y:S01]  /*2310*/  UIADD3 UR5, UPT, UPT, UR5, 0x10, URZ ;  /* 0x0000001005057890 */ /* 0x000fe2000fffe0ff */
[----:B------:R-:W-:Y:S01]  /*2320*/  ISETP.NE.AND P0, PT, R13, RZ, PT ;  /* 0x000000ff0d00720c */ /* 0x000fe20003f05270 */
[----:B------:R-:W-:Y:S01]  /*2330*/  UIADD3 UR6, UPT, UPT, UR6, 0x10, URZ ;  /* 0x0000001006067890 */ /* 0x000fe2000fffe0ff */
[----:B------:R-:W-:Y:S02]  /*2340*/  IADD3.X R5, PT, PT, RZ, R5, RZ, P1, !PT ;  /* 0x00000005ff057210 */ /* 0x000fe40000ffe4ff */
[----:B------:R-:W-:-:S09]  /*2350*/  IADD3.X R7, PT, PT, RZ, R7, RZ, P2, !PT ;  /* 0x00000007ff077210 */ /* 0x000fd200017fe4ff */
[----:B------:R-:W-:Y:S05]  /*2360*/  @P0 BRA `(.L_x_29) ;  /* 0xfffffff400d80947 */ /* 0x000fea000383ffff */
.L_x_16:
[----:B------:R-:W-:-:S13]  /*2370*/  ISETP.NE.AND P0, PT, R11, RZ, PT ;  /* 0x000000ff0b00720c */ /* 0x000fda0003f05270 */
[----:B------:R-:W-:Y:S05]  /*2380*/  @!P0 EXIT ;  /* 0x000000000000894d */ /* 0x000fea0003800000 */
[----:B------:R-:W-:-:S13]  /*2390*/  ISETP.NE.AND P0, PT, R11, 0x1, PT ;  /* 0x000000010b00780c */ /* 0x000fda0003f05270 */
[----:B------:R-:W-:Y:S05]  /*23a0*/  @!P0 BRA `(.L_x_30) ;  /* 0x0000000400508947 */ /* 0x000fea0003800000 */
[----:B0-----:R-:W0:Y:S01]  /*23b0*/  S2R R4, SR_CgaCtaId ;  /* 0x0000000000047919 */ /* 0x001e220000008800 */
[----:B------:R-:W-:-:S04]  /*23c0*/  MOV R0, 0x400 ;  /* 0x0000040000007802 */ /* 0x000fc80000000f00 */
[C---:B------:R-:W-:Y:S01]  /*23d0*/  IADD3 R9, PT, PT, R0.reuse, 0x400, RZ ;  /* 0x0000040000097810 */ /* 0x040fe20007ffe0ff */
[----:B------:R-:W-:-:S05]  /*23e0*/  VIADD R3, R0, 0x800 ;  /* 0x0000080000037836 */ /* 0x000fca0000000000 */
[C---:B0-----:R-:W-:Y:S02]  /*23f0*/  LEA R3, R4.reuse, R3, 0x18 ;  /* 0x0000000304037211 */ /* 0x041fe400078ec0ff */
[----:B------:R-:W-:Y:S02]  /*2400*/  LEA R7, R4, R0, 0x18 ;  /* 0x0000000004077211 */ /* 0x000fe400078ec0ff */
[----:B--2---:R-:W-:Y:S02]  /*2410*/  LEA R5, R2, R3, 0x2 ;  /* 0x0000000302057211 */ /* 0x004fe400078e10ff */
[----:B------:R-:W-:Y:S01]  /*2420*/  LEA R9, R4, R9, 0x18 ;  /* 0x0000000904097211 */ /* 0x000fe200078ec0ff */
[C---:B---34-:R-:W-:Y:S02]  /*2430*/  IMAD R6, R2.reuse, 0x4, R7 ;  /* 0x0000000402067824 */ /* 0x058fe400078e0207 */
[----:B------:R-:W0:Y:S01]  /*2440*/  LDS R3, [R5] ;  /* 0x0000000005037984 */ /* 0x000e220000000800 */
[----:B------:R-:W-:-:S02]  /*2450*/  LEA R4, R2, R9, 0x2 ;  /* 0x0000000902047211 */ /* 0x000fc400078e10ff */
[----:B0-----:R-:W-:-:S13]  /*2460*/  ISETP.GE.AND P0, PT, R3, 0x1, PT ;  /* 0x000000010300780c */ /* 0x001fda0003f06270 */
[----:B------:R-:W-:Y:S05]  /*2470*/  @!P0 BRA `(.L_x_31) ;  /* 0x0000000000848947 */ /* 0x000fea0003800000 */
[----:B------:R-:W0:Y:S01]  /*2480*/  LDS R0, [R6] ;  /* 0x0000000006007984 */ /* 0x000e220000000800 */
[----:B------:R-:W-:-:S04]  /*2490*/  I2FP.F32.U32 R3, R3 ;  /* 0x0000000300037245 */ /* 0x000fc80000201000 */
[----:B-1----:R-:W1:Y:S02]  /*24a0*/  MUFU.RCP R8, R3 ;  /* 0x0000000300087308 */ /* 0x002e640000001000 */
        /* <DEDUP_REMOVED lines=10> */
.L_x_32:
[----:B------:R-:W0:Y:S01]  /*2550*/  LDS R14, [R4] ;  /* 0x00000000040e7984 */ /* 0x000e220000000800 */
[----:B------:R-:W1:Y:S01]  /*2560*/  LDC.64 R10, c[0x0][0x398] ;  /* 0x0000e600ff0a7b82 */ /* 0x000e620000000a00 */
[----:B------:R-:W2:Y:S08]  /*2570*/  F2F.F64.F32 R8, R8 ;  /* 0x0000000800087310 */ /* 0x000eb00000201800 */
[----:B------:R-:W3:Y:S01]  /*2580*/  MUFU.RCP R0, R3 ;  /* 0x0000000300007308 */ /* 0x000ee20000001000 */
[----:B-1----:R-:W-:-:S04]  /*2590*/  IMAD.WIDE.U32 R10, R2, 0x8, R10 ;  /* 0x00000008020a7825 */ /* 0x002fc800078e000a */
[----:B---3--:R-:W-:Y:S01]  /*25a0*/  FFMA R7, -R3, R0, 1 ;  /* 0x3f80000003077423 */ /* 0x008fe20000000100 */
[----:B--2---:R1:W-:Y:S03]  /*25b0*/  STG.E.64 desc[UR14][R10.64], R8 ;  /* 0x000000080a007986 */ /* 0x0043e6000c101b0e */
[----:B------:R-:W-:Y:S01]  /*25c0*/  FFMA R0, R0, R7, R0 ;  /* 0x0000000700007223 */ /* 0x000fe20000000000 */
[----:B0-----:R-:W0:Y:S03]  /*25d0*/  FCHK P0, R14, R3 ;  /* 0x000000030e007302 */ /* 0x001e260000000000 */
[----:B------:R-:W-:-:S04]  /*25e0*/  FFMA R7, R0, R14, RZ ;  /* 0x0000000e00077223 */ /* 0x000fc800000000ff */
[----:B------:R-:W-:-:S04]  /*25f0*/  FFMA R12, -R3, R7, R14 ;  /* 0x00000007030c7223 */ /* 0x000fc8000000010e */
[----:B------:R-:W-:Y:S01]  /*2600*/  FFMA R0, R0, R12, R7 ;  /* 0x0000000c00007223 */ /* 0x000fe20000000007 */
[----:B01----:R-:W-:Y:S06]  /*2610*/  @!P0 BRA `(.L_x_33) ;  /* 0x00000000000c8947 */ /* 0x003fec0003800000 */
[----:B------:R-:W-:Y:S01]  /*2620*/  IMAD.MOV.U32 R0, RZ, RZ, R14 ;  /* 0x000000ffff007224 */ /* 0x000fe200078e000e */
[----:B------:R-:W-:-:S07]  /*2630*/  MOV R10, 0x2650 ;  /* 0x00002650000a7802 */ /* 0x000fce0000000f00 */
[----:B------:R-:W-:Y:S05]  /*2640*/  CALL.REL.NOINC `($__internal_0_$__cuda_sm3x_div_rn_noftz_f32_slowpath) ;  /* 0x00000004007c7944 */ /* 0x000fea0003c00000 */
.L_x_33:
[----:B------:R-:W0:Y:S01]  /*2650*/  LDC.64 R10, c[0x0][0x3a0] ;  /* 0x0000e800ff0a7b82 */ /* 0x000e220000000a00 */
[----:B------:R-:W1:Y:S01]  /*2660*/  F2F.F64.F32 R8, R0 ;  /* 0x0000000000087310 */ /* 0x000e620000201800 */
[----:B0-----:R-:W-:-:S05]  /*2670*/  IMAD.WIDE.U32 R10, R2, 0x8, R10 ;  /* 0x00000008020a7825 */ /* 0x001fca00078e000a */
[----:B-1----:R0:W-:Y:S02]  /*2680*/  STG.E.64 desc[UR14][R10.64], R8 ;  /* 0x000000080a007986 */ /* 0x0021e4000c101b0e */
.L_x_31:
[----:B------:R-:W2:Y:S02]  /*2690*/  LDS R3, [R5+0x4] ;  /* 0x0000040005037984 */ /* 0x000ea40000000800 */
[----:B--2---:R-:W-:-:S13]  /*26a0*/  ISETP.GE.AND P0, PT, R3, 0x1, PT ;  /* 0x000000010300780c */ /* 0x004fda0003f06270 */
[----:B------:R-:W-:Y:S05]  /*26b0*/  @!P0 BRA `(.L_x_34) ;  /* 0x0000000000888947 */ /* 0x000fea0003800000 */
[----:B------:R-:W2:Y:S01]  /*26c0*/  LDS R0, [R6+0x4] ;  /* 0x0000040006007984 */ /* 0x000ea20000000800 */
        /* <DEDUP_REMOVED lines=12> */
.L_x_35:
[----:B------:R-:W0:Y:S01]  /*2790*/  LDS R4, [R4+0x4] ;  /* 0x0000040004047984 */ /* 0x000e220000000800 */
        /* <DEDUP_REMOVED lines=12> */
[----:B------:R-:W-:Y:S02]  /*2860*/  MOV R0, R4 ;  /* 0x0000000400007202 */ /* 0x000fe40000000f00 */
[----:B------:R-:W-:-:S07]  /*2870*/  MOV R10, 0x2890 ;  /* 0x00002890000a7802 */ /* 0x000fce0000000f00 */
[----:B------:R-:W-:Y:S05]  /*2880*/  CALL.REL.NOINC `($__internal_0_$__cuda_sm3x_div_rn_noftz_f32_slowpath) ;  /* 0x0000000000ec7944 */ /* 0x000fea0003c00000 */
[----:B------:R-:W-:-:S07]  /*2890*/  IMAD.MOV.U32 R5, RZ, RZ, R0 ;  /* 0x000000ffff057224 */ /* 0x000fce00078e0000 */
.L_x_36:
[----:B------:R-:W0:Y:S01]  /*28a0*/  LDC.64 R6, c[0x0][0x3a0] ;  /* 0x0000e800ff067b82 */ /* 0x000e220000000a00 */
[----:B------:R-:W1:Y:S01]  /*28b0*/  F2F.F64.F32 R4, R5 ;  /* 0x0000000500047310 */ /* 0x000e620000201800 */
[----:B0-----:R-:W-:-:S05]  /*28c0*/  IMAD.WIDE.U32 R6, R2, 0x8, R6 ;  /* 0x0000000802067825 */ /* 0x001fca00078e0006 */
[----:B-1----:R2:W-:Y:S02]  /*28d0*/  STG.E.64 desc[UR14][R6.64+0x8], R4 ;  /* 0x0000080406007986 */ /* 0x0025e4000c101b0e */
.L_x_34:
[----:B------:R-:W-:-:S07]  /*28e0*/  IADD3 R2, PT, PT, R2, 0x2, RZ ;  /* 0x0000000202027810 */ /* 0x000fce0007ffe0ff */
.L_x_30:
[----:B------:R-:W5:Y:S02]  /*28f0*/  LDC R0, c[0x0][0x3a8] ;  /* 0x0000ea00ff007b82 */ /* 0x000f640000000800 */
[----:B-----5:R-:W-:-:S04]  /*2900*/  LOP3.LUT R0, R0, 0x1, RZ, 0xc0, !PT ;  /* 0x0000000100007812 */ /* 0x020fc800078ec0ff */
[----:B------:R-:W-:-:S13]  /*2910*/  ISETP.NE.U32.AND P0, PT, R0, 0x1, PT ;  /* 0x000000010000780c */ /* 0x000fda0003f05070 */
[----:B------:R-:W-:Y:S05]  /*2920*/  @P0 EXIT ;  /* 0x000000000000094d */ /* 0x000fea0003800000 */
[----:B0-2---:R-:W0:Y:S01]  /*2930*/  S2R R5, SR_CgaCtaId ;  /* 0x0000000000057919 */ /* 0x005e220000008800 */
[----:B------:R-:W-:-:S04]  /*2940*/  MOV R4, 0x400 ;  /* 0x0000040000047802 */ /* 0x000fc80000000f00 */
[----:B------:R-:W-:-:S04]  /*2950*/  IADD3 R0, PT, PT, R4, 0x800, RZ ;  /* 0x0000080004007810 */ /* 0x000fc80007ffe0ff */
[----:B0-----:R-:W-:-:S05]  /*2960*/  LEA R3, R5, R0, 0x18 ;  /* 0x0000000005037211 */ /* 0x001fca00078ec0ff */
[----:B------:R-:W-:-:S05]  /*2970*/  IMAD R0, R2, 0x4, R3 ;  /* 0x0000000402007824 */ /* 0x000fca00078e0203 */
[----:B------:R-:W0:Y:S02]  /*2980*/  LDS R3, [R0] ;  /* 0x0000000000037984 */ /* 0x000e240000000800 */
[----:B0-----:R-:W-:-:S13]  /*2990*/  ISETP.GE.AND P0, PT, R3, 0x1, PT ;  /* 0x000000010300780c */ /* 0x001fda0003f06270 */
[----:B------:R-:W-:Y:S05]  /*29a0*/  @!P0 EXIT ;  /* 0x000000000000894d */ /* 0x000fea0003800000 */
[----:B------:R-:W-:Y:S02]  /*29b0*/  LEA R5, R5, R4, 0x18 ;  /* 0x0000000405057211 */ /* 0x000fe400078ec0ff */
[----:B------:R-:W-:Y:S02]  /*29c0*/  I2FP.F32.U32 R3, R3 ;  /* 0x0000000300037245 */ /* 0x000fe40000201000 */
[----:B------:R-:W-:Y:S02]  /*29d0*/  LEA R0, R2, R5, 0x2 ;  /* 0x0000000502007211 */ /* 0x000fe400078e10ff */
[----:B------:R-:W0:Y:S04]  /*29e0*/  MUFU.RCP R4, R3 ;  /* 0x0000000300047308 */ /* 0x000e280000001000 */
[----:B------:R-:W2:Y:S01]  /*29f0*/  LDS R0, [R0] ;  /* 0x0000000000007984 */ /* 0x000ea20000000800 */
[----:B0-----:R-:W-:-:S04]  /*2a00*/  FFMA R5, -R3, R4, 1 ;  /* 0x3f80000003057423 */ /* 0x001fc80000000104 */
[----:B------:R-:W-:Y:S01]  /*2a10*/  FFMA R5, R4, R5, R4 ;  /* 0x0000000504057223 */ /* 0x000fe20000000004 */
[----:B--2---:R-:W0:Y:S03]  /*2a20*/  FCHK P0, R0, R3 ;  /* 0x0000000300007302 */ /* 0x004e260000000000 */
[----:B------:R-:W-:-:S04]  /*2a30*/  FFMA R4, R0, R5, RZ ;  /* 0x0000000500047223 */ /* 0x000fc800000000ff */
[----:B---34-:R-:W-:-:S04]  /*2a40*/  FFMA R6, -R3, R4, R0 ;  /* 0x0000000403067223 */ /* 0x018fc80000000100 */
[----:B------:R-:W-:Y:S01]  /*2a50*/  FFMA R4, R5, R6, R4 ;  /* 0x0000000605047223 */ /* 0x000fe20000000004 */
[----:B0-----:R-:W-:Y:S06]  /*2a60*/  @!P0 BRA `(.L_x_37) ;  /* 0x00000000000c8947 */ /* 0x001fec0003800000 */
[----:B------:R-:W-:-:S07]  /*2a70*/  MOV R10, 0x2a90 ;  /* 0x00002a90000a7802 */ /* 0x000fce0000000f00 */
[----:B-1----:R-:W-:Y:S05]  /*2a80*/  CALL.REL.NOINC `($__internal_0_$__cuda_sm3x_div_rn_noftz_f32_slowpath) ;  /* 0x00000000006c7944 */ /* 0x002fea0003c00000 */
[----:B------:R-:W-:-:S07]  /*2a90*/  MOV R4, R0 ;  /* 0x0000000000047202 */ /* 0x000fce0000000f00 */
.L_x_37:
[----:B------:R-:W0:Y:S01]  /*2aa0*/  S2R R5, SR_CgaCtaId ;  /* 0x0000000000057919 */ /* 0x000e220000008800 */
[----:B------:R-:W-:Y:S01]  /*2ab0*/  MOV R0, 0x400 ;  /* 0x0000040000007802 */ /* 0x000fe20000000f00 */
[----:B------:R-:W2:Y:S04]  /*2ac0*/  LDC.64 R6, c[0x0][0x398] ;  /* 0x0000e600ff067b82 */ /* 0x000ea80000000a00 */
[----:B------:R-:W-:Y:S02]  /*2ad0*/  VIADD R0, R0, 0x400 ;  /* 0x0000040000007836 */ /* 0x000fe40000000000 */
[----:B--2---:R-:W-:-:S03]  /*2ae0*/  IMAD.WIDE.U32 R6, R2, 0x8, R6 ;  /* 0x0000000802067825 */ /* 0x004fc600078e0006 */
[----:B0-----:R-:W-:Y:S02]  /*2af0*/  LEA R5, R5, R0, 0x18 ;  /* 0x0000000005057211 */ /* 0x001fe400078ec0ff */
[----:B------:R-:W0:Y:S02]  /*2b00*/  MUFU.RCP R0, R3 ;  /* 0x0000000300007308 */ /* 0x000e240000001000 */
[----:B-1----:R-:W-:-:S06]  /*2b10*/  LEA R8, R2, R5, 0x2 ;  /* 0x0000000502087211 */ /* 0x002fcc00078e10ff */
[----:B------:R-:W1:Y:S01]  /*2b20*/  LDS R8, [R8] ;  /* 0x0000000008087984 */ /* 0x000e620000000800 */
[----:B------:R-:W2:Y:S01]  /*2b30*/  F2F.F64.F32 R4, R4 ;  /* 0x0000000400047310 */ /* 0x000ea20000201800 */
[----:B0-----:R-:W-:-:S04]  /*2b40*/  FFMA R9, -R3, R0, 1 ;  /* 0x3f80000003097423 */ /* 0x001fc80000000100 */
[----:B------:R-:W-:Y:S01]  /*2b50*/  FFMA R0, R0, R9, R0 ;  /* 0x0000000900007223 */ /* 0x000fe20000000000 */
[----:B--2---:R0:W-:Y:S02]  /*2b60*/  STG.E.64 desc[UR14][R6.64], R4 ;  /* 0x0000000406007986 */ /* 0x0041e4000c101b0e */
[----:B-1----:R-:W1:Y:S01]  /*2b70*/  FCHK P0, R8, R3 ;  /* 0x0000000308007302 */ /* 0x002e620000000000 */
[----:B------:R-:W-:-:S04]  /*2b80*/  FFMA R9, R0, R8, RZ ;  /* 0x0000000800097223 */ /* 0x000fc800000000ff */
[----:B------:R-:W-:-:S04]  /*2b90*/  FFMA R10, -R3, R9, R8 ;  /* 0x00000009030a7223 */ /* 0x000fc80000000108 */
[----:B------:R-:W-:Y:S01]  /*2ba0*/  FFMA R0, R0, R10, R9 ;  /* 0x0000000a00007223 */ /* 0x000fe20000000009 */
[----:B01----:R-:W-:Y:S06]  /*2bb0*/  @!P0 BRA `(.L_x_38) ;  /* 0x00000000000c8947 */ /* 0x003fec0003800000 */
[----:B------:R-:W-:Y:S02]  /*2bc0*/  MOV R0, R8 ;  /* 0x0000000800007202 */ /* 0x000fe40000000f00 */
[----:B------:R-:W-:-:S07]  /*2bd0*/  MOV R10, 0x2bf0 ;  /* 0x00002bf0000a7802 */ /* 0x000fce0000000f00 */
[----:B------:R-:W-:Y:S05]  /*2be0*/  CALL.REL.NOINC `($__internal_0_$__cuda_sm3x_div_rn_noftz_f32_slowpath) ;  /* 0x0000000000147944 */ /* 0x000fea0003c00000 */
.L_x_38:
[----:B------:R-:W0:Y:S01]  /*2bf0*/  LDC.64 R6, c[0x0][0x3a0] ;  /* 0x0000e800ff067b82 */ /* 0x000e220000000a00 */
[----:B------:R-:W1:Y:S01]  /*2c00*/  F2F.F64.F32 R4, R0 ;  /* 0x0000000000047310 */ /* 0x000e620000201800 */
[----:B0-----:R-:W-:-:S05]  /*2c10*/  IMAD.WIDE.U32 R2, R2, 0x8, R6 ;  /* 0x0000000802027825 */ /* 0x001fca00078e0006 */
[----:B-1----:R-:W-:Y:S01]  /*2c20*/  STG.E.64 desc[UR14][R2.64], R4 ;  /* 0x0000000402007986 */ /* 0x002fe2000c101b0e */
[----:B------:R-:W-:Y:S05]  /*2c30*/  EXIT ;  /* 0x000000000000794d */ /* 0x000fea0003800000 */
        .weak           $__internal_0_$__cuda_sm3x_div_rn_noftz_f32_slowpath
        .type           $__internal_0_$__cuda_sm3x_div_rn_noftz_f32_slowpath,@function
        .size           $__internal_0_$__cuda_sm3x_div_rn_noftz_f32_slowpath,(.L_x_48 - $__internal_0_$__cuda_sm3x_div_rn_noftz_f32_slowpath)
$__internal_0_$__cuda_sm3x_div_rn_noftz_f32_slowpath:
[----:B------:R-:W-:Y:S02]  /*2c40*/  SHF.R.U32.HI R9, RZ, 0x17, R3 ;  /* 0x00000017ff097819 */ /* 0x000fe40000011603 */
[----:B------:R-:W-:Y:S02]  /*2c50*/  SHF.R.U32.HI R12, RZ, 0x17, R0 ;  /* 0x00000017ff0c7819 */ /* 0x000fe40000011600 */
[----:B------:R-:W-:Y:S02]  /*2c60*/  LOP3.LUT R9, R9, 0xff, RZ, 0xc0, !PT ;  /* 0x000000ff09097812 */ /* 0x000fe400078ec0ff */
[----:B------:R-:W-:Y:S02]  /*2c70*/  LOP3.LUT R12, R12, 0xff, RZ, 0xc0, !PT ;  /* 0x000000ff0c0c7812 */ /* 0x000fe400078ec0ff */
[----:B------:R-:W-:Y:S01]  /*2c80*/  MOV R15, R3 ;  /* 0x00000003000f7202 */ /* 0x000fe20000000f00 */
[----:B------:R-:W-:Y:S01]  /*2c90*/  VIADD R16, R9, 0xffffffff ;  /* 0xffffffff09107836 */ /* 0x000fe20000000000 */
[----:B------:R-:W-:-:S04]  /*2ca0*/  IADD3 R14, PT, PT, R12, -0x1, RZ ;  /* 0xffffffff0c0e7810 */ /* 0x000fc80007ffe0ff */
[----:B------:R-:W-:-:S04]  /*2cb0*/  ISETP.GT.U32.AND P0, PT, R16, 0xfd, PT ;  /* 0x000000fd1000780c */ /* 0x000fc80003f04070 */
[----:B------:R-:W-:-:S13]  /*2cc0*/  ISETP.GT.U32.OR P0, PT, R14, 0xfd, P0 ;  /* 0x000000fd0e00780c */ /* 0x000fda0000704470 */
[----:B------:R-:W-:Y:S01]  /*2cd0*/  @!P0 IMAD.MOV.U32 R8, RZ, RZ, RZ ;  /* 0x000000ffff088224 */ /* 0x000fe200078e00ff */
[----:B------:R-:W-:Y:S06]  /*2ce0*/  @!P0 BRA `(.L_x_39) ;  /* 0x00000000005c8947 */ /* 0x000fec0003800000 */
[----:B------:R-:W-:Y:S02]  /*2cf0*/  FSETP.GTU.FTZ.AND P0, PT, |R0|, +INF , PT ;  /* 0x7f8000000000780b */ /* 0x000fe40003f1c200 */
[----:B------:R-:W-:-:S04]  /*2d00*/  FSETP.GTU.FTZ.AND P1, PT, |R3|, +INF , PT ;  /* 0x7f8000000300780b */ /* 0x000fc80003f3c200 */
[----:B------:R-:W-:-:S13]  /*2d10*/  PLOP3.LUT P0, PT, P0, P1, PT, 0xf8, 0x8f ;  /* 0x00000000008f781c */ /* 0x000fda0000703f70 */
[----:B------:R-:W-:Y:S05]  /*2d20*/  @P0 BRA `(.L_x_40) ;  /* 0x0000000400440947 */ /* 0x000fea0003800000 */
[----:B------:R-:W-:-:S13]  /*2d30*/  LOP3.LUT P0, RZ, R15, 0x7fffffff, R0, 0xc8, !PT ;  /* 0x7fffffff0fff7812 */ /* 0x000fda000780c800 */
[----:B------:R-:W-:Y:S05]  /*2d40*/  @!P0 BRA `(.L_x_41) ;  /* 0x0000000400348947 */ /* 0x000fea0003800000 */
[C---:B------:R-:W-:Y:S02]  /*2d50*/  FSETP.NEU.FTZ.AND P2, PT, |R0|.reuse, +INF , PT ;  /* 0x7f8000000000780b */ /* 0x040fe40003f5d200 */
[----:B------:R-:W-:Y:S02]  /*2d60*/  FSETP.NEU.FTZ.AND P1, PT, |R3|, +INF , PT ;  /* 0x7f8000000300780b */ /* 0x000fe40003f3d200 */
[----:B------:R-:W-:-:S11]  /*2d70*/  FSETP.NEU.FTZ.AND P0, PT, |R0|, +INF , PT ;  /* 0x7f8000000000780b */ /* 0x000fd60003f1d200 */
[----:B------:R-:W-:Y:S05]  /*2d80*/  @!P1 BRA !P2, `(.L_x_41) ;  /* 0x0000000400249947 */ /* 0x000fea0005000000 */
[----:B------:R-:W-:-:S04]  /*2d90*/  LOP3.LUT P2, RZ, R0, 0x7fffffff, RZ, 0xc0, !PT ;  /* 0x7fffffff00ff7812 */ /* 0x000fc8000784c0ff */
[----:B------:R-:W-:-:S13]  /*2da0*/  PLOP3.LUT P1, PT, P1, P2, PT, 0x2f, 0xf2 ;  /* 0x0000000000f2781c */ /* 0x000fda0000f24577 */
[----:B------:R-:W-:Y:S05]  /*2db0*/  @P1 BRA `(.L_x_42) ;  /* 0x0000000400101947 */ /* 0x000fea0003800000 */
[----:B------:R-:W-:-:S04]  /*2dc0*/  LOP3.LUT P1, RZ, R15, 0x7fffffff, RZ, 0xc0, !PT ;  /* 0x7fffffff0fff7812 */ /* 0x000fc8000782c0ff */
[----:B------:R-:W-:-:S13]  /*2dd0*/  PLOP3.LUT P0, PT, P0, P1, PT, 0x2f, 0xf2 ;  /* 0x0000000000f2781c */ /* 0x000fda0000702577 */
[----:B------:R-:W-:Y:S05]  /*2de0*/  @P0 BRA `(.L_x_43) ;  /* 0x0000000000f80947 */ /* 0x000fea0003800000 */
[----:B------:R-:W-:Y:S02]  /*2df0*/  ISETP.GE.AND P0, PT, R14, RZ, PT ;  /* 0x000000ff0e00720c */ /* 0x000fe40003f06270 */
[----:B------:R-:W-:-:S11]  /*2e00*/  ISETP.GE.AND P1, PT, R16, RZ, PT ;  /* 0x000000ff1000720c */ /* 0x000fd60003f26270 */
[----:B------:R-:W-:Y:S01]  /*2e10*/  @P0 MOV R8, RZ ;  /* 0x000000ff00080202 */ /* 0x000fe20000000f00 */
[----:B------:R-:W-:Y:S01]  /*2e20*/  @!P0 FFMA R0, R0, 1.84467440737095516160e+19, RZ ;  /* 0x5f80000000008823 */ /* 0x000fe200000000ff */
[----:B------:R-:W-:Y:S01]  /*2e30*/  @!P0 MOV R8, 0xffffffc0 ;  /* 0xffffffc000088802 */ /* 0x000fe20000000f00 */
[----:B------:R-:W-:-:S04]  /*2e40*/  @!P1 FFMA R15, R3, 1.84467440737095516160e+19, RZ ;  /* 0x5f800000030f9823 */ /* 0x000fc800000000ff */
[----:B------:R-:W-:-:S07]  /*2e50*/  @!P1 VIADD R8, R8, 0x40 ;  /* 0x0000004008089836 */ /* 0x000fce0000000000 */
.L_x_39:
[----:B------:R-:W-:Y:S02]  /*2e60*/  LEA R14, R9, 0xc0800000, 0x17 ;  /* 0xc0800000090e7811 */ /* 0x000fe400078eb8ff */
[----:B------:R-:W-:Y:S02]  /*2e70*/  IADD3 R12, PT, PT, R12, -0x7f, RZ ;  /* 0xffffff810c0c7810 */ /* 0x000fe40007ffe0ff */
[----:B------:R-:W-:Y:S02]  /*2e80*/  IADD3 R16, PT, PT, -R14, R15, RZ ;  /* 0x0000000f0e107210 */ /* 0x000fe40007ffe1ff */
[C---:B------:R-:W-:Y:S01]  /*2e90*/  IADD3 R19, PT, PT, R12.reuse, 0x7f, -R9 ;  /* 0x0000007f0c137810 */ /* 0x040fe20007ffe809 */
[----:B------:R-:W-:Y:S01]  /*2ea0*/  IMAD R0, R12, -0x800000, R0 ;  /* 0xff8000000c007824 */ /* 0x000fe200078e0200 */
[----:B------:R-:W0:Y:S01]  /*2eb0*/  MUFU.RCP R14, R16 ;  /* 0x00000010000e7308 */ /* 0x000e220000001000 */
[----:B------:R-:W-:Y:S02]  /*2ec0*/  FADD.FTZ R17, -R16, -RZ ;  /* 0x800000ff10117221 */ /* 0x000fe40000010100 */
[----:B------:R-:W-:-:S02]  /*2ed0*/  IMAD.IADD R19, R19, 0x1, R8 ;  /* 0x0000000113137824 */ /* 0x000fc400078e0208 */
[----:B0-----:R-:W-:-:S04]  /*2ee0*/  FFMA R15, R14, R17, 1 ;  /* 0x3f8000000e0f7423 */ /* 0x001fc80000000011 */
[----:B------:R-:W-:-:S04]  /*2ef0*/  FFMA R15, R14, R15, R14 ;  /* 0x0000000f0e0f7223 */ /* 0x000fc8000000000e */
[----:B------:R-:W-:-:S04]  /*2f00*/  FFMA R14, R0, R15, RZ ;  /* 0x0000000f000e7223 */ /* 0x000fc800000000ff */
[----:B------:R-:W-:-:S04]  /*2f10*/  FFMA R18, R17, R14, R0 ;  /* 0x0000000e11127223 */ /* 0x000fc80000000000 */
[----:B------:R-:W-:-:S04]  /*2f20*/  FFMA R14, R15, R18, R14 ;  /* 0x000000120f0e7223 */ /* 0x000fc8000000000e */
[----:B------:R-:W-:-:S04]  /*2f30*/  FFMA R17, R17, R14, R0 ;  /* 0x0000000e11117223 */ /* 0x000fc80000000000 */
[----:B------:R-:W-:-:S05]  /*2f40*/  FFMA R0, R15, R17, R14 ;  /* 0x000000110f007223 */ /* 0x000fca000000000e */
[----:B------:R-:W-:-:S04]  /*2f50*/  SHF.R.U32.HI R9, RZ, 0x17, R0 ;  /* 0x00000017ff097819 */ /* 0x000fc80000011600 */
[----:B------:R-:W-:-:S04]  /*2f60*/  LOP3.LUT R9, R9, 0xff, RZ, 0xc0, !PT ;  /* 0x000000ff09097812 */ /* 0x000fc800078ec0ff */
[----:B------:R-:W-:-:S04]  /*2f70*/  IADD3 R9, PT, PT, R9, R19, RZ ;  /* 0x0000001309097210 */ /* 0x000fc80007ffe0ff */
[----:B------:R-:W-:-:S04]  /*2f80*/  IADD3 R8, PT, PT, R9, -0x1, RZ ;  /* 0xffffffff09087810 */ /* 0x000fc80007ffe0ff */
[----:B------:R-:W-:-:S13]  /*2f90*/  ISETP.GE.U32.AND P0, PT, R8, 0xfe, PT ;  /* 0x000000fe0800780c */ /* 0x000fda0003f06070 */
[----:B------:R-:W-:Y:S05]  /*2fa0*/  @!P0 BRA `(.L_x_44) ;  /* 0x0000000000808947 */ /* 0x000fea0003800000 */
[----:B------:R-:W-:-:S13]  /*2fb0*/  ISETP.GT.AND P0, PT, R9, 0xfe, PT ;  /* 0x000000fe0900780c */ /* 0x000fda0003f04270 */
[----:B------:R-:W-:Y:S05]  /*2fc0*/  @P0 BRA `(.L_x_45) ;  /* 0x00000000006c0947 */ /* 0x000fea0003800000 */
[----:B------:R-:W-:-:S13]  /*2fd0*/  ISETP.GE.AND P0, PT, R9, 0x1, PT ;  /* 0x000000010900780c */ /* 0x000fda0003f06270 */
[----:B------:R-:W-:Y:S05]  /*2fe0*/  @P0 BRA `(.L_x_46) ;  /* 0x0000000000980947 */ /* 0x000fea0003800000 */
[----:B------:R-:W-:Y:S02]  /*2ff0*/  ISETP.GE.AND P0, PT, R9, -0x18, PT ;  /* 0xffffffe80900780c */ /* 0x000fe40003f06270 */
[----:B------:R-:W-:-:S11]  /*3000*/  LOP3.LUT R0, R0, 0x80000000, RZ, 0xc0, !PT ;  /* 0x8000000000007812 */ /* 0x000fd600078ec0ff */
[----:B------:R-:W-:Y:S05]  /*3010*/  @!P0 BRA `(.L_x_46) ;  /* 0x00000000008c8947 */ /* 0x000fea0003800000 */
[-CC-:B------:R-:W-:Y:S01]  /*3020*/  FFMA.RZ R8, R15, R17.reuse, R14.reuse ;  /* 0x000000110f087223 */ /* 0x180fe2000000c00e */
[C---:B------:R-:W-:Y:S02]  /*3030*/  ISETP.NE.AND P2, PT, R9.reuse, RZ, PT ;  /* 0x000000ff0900720c */ /* 0x040fe40003f45270 */
[----:B------:R-:W-:Y:S02]  /*3040*/  ISETP.NE.AND P1, PT, R9, RZ, PT ;  /* 0x000000ff0900720c */ /* 0x000fe40003f25270 */
[----:B------:R-:W-:Y:S01]  /*3050*/  LOP3.LUT R12, R8, 0x7fffff, RZ, 0xc0, !PT ;  /* 0x007fffff080c7812 */ /* 0x000fe200078ec0ff */
[CCC-:B------:R-:W-:Y:S01]  /*3060*/  FFMA.RP R8, R15.reuse, R17.reuse, R14.reuse ;  /* 0x000000110f087223 */ /* 0x1c0fe2000000800e */
[----:B------:R-:W-:Y:S01]  /*3070*/  FFMA.RM R15, R15, R17, R14 ;  /* 0x000000110f0f7223 */ /* 0x000fe2000000400e */
[C---:B------:R-:W-:Y:S01]  /*3080*/  VIADD R17, R9.reuse, 0x20 ;  /* 0x0000002009117836 */ /* 0x040fe20000000000 */
[----:B------:R-:W-:Y:S02]  /*3090*/  LOP3.LUT R12, R12, 0x800000, RZ, 0xfc, !PT ;  /* 0x008000000c0c7812 */ /* 0x000fe400078efcff */
[----:B------:R-:W-:-:S02]  /*30a0*/  IADD3 R9, PT, PT, -R9, RZ, RZ ;  /* 0x000000ff09097210 */ /* 0x000fc40007ffe1ff */
[----:B------:R-:W-:Y:S02]  /*30b0*/  SHF.L.U32 R17, R12, R17, RZ ;  /* 0x000000110c117219 */ /* 0x000fe400000006ff */
[----:B------:R-:W-:Y:S02]  /*30c0*/  FSETP.NEU.FTZ.AND P0, PT, R8, R15, PT ;  /* 0x0000000f0800720b */ /* 0x000fe40003f1d000 */
[----:B------:R-:W-:Y:S02]  /*30d0*/  SEL R9, R9, RZ, P2 ;  /* 0x000000ff09097207 */ /* 0x000fe40001000000 */
[----:B------:R-:W-:Y:S02]  /*30e0*/  ISETP.NE.AND P1, PT, R17, RZ, P1 ;  /* 0x000000ff1100720c */ /* 0x000fe40000f25270 */
[----:B------:R-:W-:Y:S02]  /*30f0*/  SHF.R.U32.HI R9, RZ, R9, R12 ;  /* 0x00000009ff097219 */ /* 0x000fe4000001160c */
[----:B------:R-:W-:-:S02]  /*3100*/  PLOP3.LUT P0, PT, P0, P1, PT, 0xf8, 0x8f ;  /* 0x00000000008f781c */ /* 0x000fc40000703f70 */
[----:B------:R-:W-:Y:S02]  /*3110*/  SHF.R.U32.HI R15, RZ, 0x1, R9 ;  /* 0x00000001ff0f7819 */ /* 0x000fe40000011609 */
[----:B------:R-:W-:-:S04]  /*3120*/  SEL R8, RZ, 0x1, !P0 ;  /* 0x00000001ff087807 */ /* 0x000fc80004000000 */
[----:B------:R-:W-:-:S04]  /*3130*/  LOP3.LUT R8, R8, 0x1, R15, 0xf8, !PT ;  /* 0x0000000108087812 */ /* 0x000fc800078ef80f */
[----:B------:R-:W-:-:S04]  /*3140*/  LOP3.LUT R8, R8, R9, RZ, 0xc0, !PT ;  /* 0x0000000908087212 */ /* 0x000fc800078ec0ff */
[----:B------:R-:W-:-:S04]  /*3150*/  IADD3 R15, PT, PT, R15, R8, RZ ;  /* 0x000000080f0f7210 */ /* 0x000fc80007ffe0ff */
[----:B------:R-:W-:Y:S01]  /*3160*/  LOP3.LUT R0, R15, R0, RZ, 0xfc, !PT ;  /* 0x000000000f007212 */ /* 0x000fe200078efcff */
[----:B------:R-:W-:Y:S06]  /*3170*/  BRA `(.L_x_46) ;  /* 0x0000000000347947 */ /* 0x000fec0003800000 */
.L_x_45:
[----:B------:R-:W-:-:S04]  /*3180*/  LOP3.LUT R0, R0, 0x80000000, RZ, 0xc0, !PT ;  /* 0x8000000000007812 */ /* 0x000fc800078ec0ff */
[----:B------:R-:W-:Y:S01]  /*3190*/  LOP3.LUT R0, R0, 0x7f800000, RZ, 0xfc, !PT ;  /* 0x7f80000000007812 */ /* 0x000fe200078efcff */
[----:B------:R-:W-:Y:S06]  /*31a0*/  BRA `(.L_x_46) ;  /* 0x0000000000287947 */ /* 0x000fec0003800000 */
.L_x_44:
[----:B------:R-:W-:Y:S01]  /*31b0*/  IMAD R0, R19, 0x800000, R0 ;  /* 0x0080000013007824 */ /* 0x000fe200078e0200 */
[----:B------:R-:W-:Y:S06]  /*31c0*/  BRA `(.L_x_46) ;  /* 0x0000000000207947 */ /* 0x000fec0003800000 */
.L_x_43:
[----:B------:R-:W-:-:S04]  /*31d0*/  LOP3.LUT R0, R15, 0x80000000, R0, 0x48, !PT ;  /* 0x800000000f007812 */ /* 0x000fc800078e4800 */
[----:B------:R-:W-:Y:S01]  /*31e0*/  LOP3.LUT R0, R0, 0x7f800000, RZ, 0xfc, !PT ;  /* 0x7f80000000007812 */ /* 0x000fe200078efcff */
[----:B------:R-:W-:Y:S06]  /*31f0*/  BRA `(.L_x_46) ;  /* 0x0000000000147947 */ /* 0x000fec0003800000 */
.L_x_42:
[----:B------:R-:W-:Y:S01]  /*3200*/  LOP3.LUT R0, R15, 0x80000000, R0, 0x48, !PT ;  /* 0x800000000f007812 */ /* 0x000fe200078e4800 */
[----:B------:R-:W-:Y:S06]  /*3210*/  BRA `(.L_x_46) ;  /* 0x00000000000c7947 */ /* 0x000fec0003800000 */
.L_x_41:
[----:B------:R-:W0:Y:S01]  /*3220*/  MUFU.RSQ R0, -QNAN ;  /* 0xffc0000000007908 */ /* 0x000e220000001400 */
[----:B------:R-:W-:Y:S05]  /*3230*/  BRA `(.L_x_46) ;  /* 0x0000000000047947 */ /* 0x000fea0003800000 */
.L_x_40:
[----:B------:R-:W-:-:S07]  /*3240*/  FADD.FTZ R0, R0, R3 ;  /* 0x0000000300007221 */ /* 0x000fce0000010000 */
.L_x_46:
[----:B------:R-:W-:Y:S01]  /*3250*/  HFMA2 R9, -RZ, RZ, 0, 0 ;  /* 0x00000000ff097431 */ /* 0x000fe200000001ff */
[----:B------:R-:W-:-:S04]  /*3260*/  MOV R8, R10 ;  /* 0x0000000a00087202 */ /* 0x000fc80000000f00 */
[----:B0-----:R-:W-:Y:S05]  /*3270*/  RET.REL.NODEC R8 `(_Z13update_kernelPiS_S_PdS0_ii) ;  /* 0xffffffcc08607950 */ /* 0x001fea0003c3ffff */
.L_x_47:
[----:B------:R-:W-:-:S00]  /*3280*/  BRA `(.L_x_47) ;  /* 0xfffffffc00fc7947 */ /* 0x000fc0000383ffff */
[----:B------:R-:W-:-:S00]  /*3290*/  NOP ;  /* 0x0000000000007918 */ /* 0x000fc00000000000 */
        /* <DEDUP_REMOVED lines=14> */
.L_x_48:


//--------------------- .nv.shared._Z13update_kernelPiS_S_PdS0_ii --------------------------
	.section	.nv.shared._Z13update_kernelPiS_S_PdS0_ii,"aw",@nobits
	.sectionflags	@""
	.align	4
.nv.shared._Z13update_kernelPiS_S_PdS0_ii:
	.zero		4096


//--------------------- .nv.shared.reserved.0     --------------------------
	.section	.nv.shared.reserved.0,"aw",@nobits
	.weak		__nv_reservedSMEM_offset_0_alias
	.size		__nv_reservedSMEM_offset_0_alias, 0, 64
	.other		__nv_reservedSMEM_offset_0_alias,@"STO_CUDA_RESERVED_SHARED STV_DEFAULT"
__nv_reservedSMEM_offset_0_alias:
	.zero		0
	.zero		64


//--------------------- .nv.constant0._Z13update_kernelPiS_S_PdS0_ii --------------------------
	.section	.nv.constant0._Z13update_kernelPiS_S_PdS0_ii,"a",@progbits
	.sectionflags	@""
	.align	4
.nv.constant0._Z13update_kernelPiS_S_PdS0_ii:
	.zero		944


//--------------------- SYMBOLS --------------------------

	.type		.nv.reservedSmem.offset0,@object
	.size		.nv.reservedSmem.offset0,0x4
	.type		.nv.reservedSmem.cap,@object
	.size		.nv.reservedSmem.cap,0x4
